	.target	sm_100a

	.elftype	@"ET_EXEC"


//--------------------- .note.nv.tkinfo           --------------------------
	.section	.note.nv.tkinfo,"",@"SHT_NOTE"
	.sectionflags	@"SHF_NOTE_NV_TKINFO"
	.tkinfo
        /*0018*/ 	.word	0x00000002
        /*0030*/ 	.string	""
        /*0030*/ 	.string	"ptxas"
        /*0030*/ 	.string	"Cuda compilation tools, release 13.0, V13.0.88"
        /*0030*/ 	.string	"Build cuda_13.0.r13.0/compiler.36424714_0"
        /*0030*/ 	.string	"-arch sm_100a -m 64 "



//--------------------- .note.nv.cuinfo           --------------------------
	.section	.note.nv.cuinfo,"",@"SHT_NOTE"
	.sectionflags	@"SHF_NOTE_NV_CUINFO"
        /*0018*/ 	.short	0x0002
        /*001a*/ 	.short	0x0064
        /*001c*/ 	.short	0x0082
	.zero		2


//--------------------- .nv.info                  --------------------------
	.section	.nv.info,"",@"SHT_CUDA_INFO"
	.align	4


	//----- nvinfo : EIATTR_REGCOUNT
	.align		4
        /*0000*/ 	.byte	0x04, 0x2f
        /*0002*/ 	.short	(.L_19 - .L_18)
	.align		4
.L_18:
        /*0004*/ 	.word	index@(_ZN7cutlass13device_kernelINS_4gemm6kernel13GemmUniversalIN4cute5tupleIJiiiiEEENS1_10collective13CollectiveMmaINS1_35MainloopSm100TmaUmmaWarpSpecializedILi13ELi2ELi4ENS5_IJNS4_1CILi2EEESB_NSA_ILi1EEEEEEEENS5_IJNSA_ILi64EEESF_NSA_ILi128EEEEEENS_12float_e5m2_tENS5_IJlSC_lEEESI_SJ_NS4_8TiledMMAINS4_8MMA_AtomIJNS4_10MMA_TraitsINS4_19SM100_MMA_F8F6F4_SSEJSI_SI_fSF_SF_NS4_17integral_constantINS4_4UMMA5MajorELSQ_0EEESR_NSO_INSP_7ScaleInELSS_0EEEST_EEEEEENS4_6LayoutINS5_IJSC_SC_SC_EEENS5_IJNSA_ILi0EEESY_SY_EEEEENS5_IJNS4_10UnderscoreES11_S11_EEEEENS4_23SM90_TMA_LOAD_MULTICASTENS4_14ComposedLayoutINS4_7SwizzleILi3ELi4ELi3EEENS4_18smem_ptr_flag_bitsILi8EEENSW_INS5_IJNSA_ILi8EEESG_EEENS5_IJSG_SC_EEEEEEEvNS4_8identityES14_S1E_vS1F_EENS_8epilogue10collective18CollectiveEpilogueINS1H_23Sm100TmaWarpSpecializedILi1ELi1ELi32ELb0ELb0EEEJSH_NS5_IJNSW_ISF_SC_EES1M_EEESI_SJ_SI_SJ_NS1H_6fusion15FusionCallbacksIS1L_NS1O_17LinearCombinationISI_fSI_fLNS_15FloatRoundStyleE2EEESH_S1N_JEEENS4_5SM1004TMEM4LOAD26SM100_TMEM_LOAD_16dp32b32xENS4_13SM90_TMA_LOADENS15_INS16_ILi2ELi4ELi3EEES19_NSW_INS5_IJS1A_SF_EEENS5_IJSF_SC_EEEEEEENS4_39AutoVectorizingCopyWithAssumedAlignmentILi128EEENS4_14SM90_TMA_STOREES23_S25_S25_EEEvvEEEEvNT_6ParamsE)
        /*0008*/ 	.word	0x00000059


	//----- nvinfo : EIATTR_FRAME_SIZE
	.align		4
.L_19:
        /*000c*/ 	.byte	0x04, 0x11
        /*000e*/ 	.short	(.L_21 - .L_20)
	.align		4
.L_20:
        /*0010*/ 	.word	index@($__internal_2_$__cuda_sm10x_tcgen05_guardrail_trap_unallocated_columns_being_dealloced)
        /*0014*/ 	.word	0x00000000


	//----- nvinfo : EIATTR_FRAME_SIZE
	.align		4
.L_21:
        /*0018*/ 	.byte	0x04, 0x11
        /*001a*/ 	.short	(.L_23 - .L_22)
	.align		4
.L_22:
        /*001c*/ 	.word	index@($__internal_1_$__cuda_sm10x_tcgen05_guardrail_trap_phase_invalid_during_alloc)
        /*0020*/ 	.word	0x00000000


	//----- nvinfo : EIATTR_FRAME_SIZE
	.align		4
.L_23:
        /*0024*/ 	.byte	0x04, 0x11
        /*0026*/ 	.short	(.L_25 - .L_24)
	.align		4
.L_24:
        /*0028*/ 	.word	index@($__internal_0_$__cuda_sm10x_tcgen05_guardrail_trap_col_being_dealloced_not_returned_by_alloc)
        /*002c*/ 	.word	0x00000000


	//----- nvinfo : EIATTR_FRAME_SIZE
	.align		4
.L_25:
        /*0030*/ 	.byte	0x04, 0x11
        /*0032*/ 	.short	(.L_27 - .L_26)
	.align		4
.L_26:
        /*0034*/ 	.word	index@(_ZN7cutlass13device_kernelINS_4gemm6kernel13GemmUniversalIN4cute5tupleIJiiiiEEENS1_10collective13CollectiveMmaINS1_35MainloopSm100TmaUmmaWarpSpecializedILi13ELi2ELi4ENS5_IJNS4_1CILi2EEESB_NSA_ILi1EEEEEEEENS5_IJNSA_ILi64EEESF_NSA_ILi128EEEEEENS_12float_e5m2_tENS5_IJlSC_lEEESI_SJ_NS4_8TiledMMAINS4_8MMA_AtomIJNS4_10MMA_TraitsINS4_19SM100_MMA_F8F6F4_SSEJSI_SI_fSF_SF_NS4_17integral_constantINS4_4UMMA5MajorELSQ_0EEESR_NSO_INSP_7ScaleInELSS_0EEEST_EEEEEENS4_6LayoutINS5_IJSC_SC_SC_EEENS5_IJNSA_ILi0EEESY_SY_EEEEENS5_IJNS4_10UnderscoreES11_S11_EEEEENS4_23SM90_TMA_LOAD_MULTICASTENS4_14ComposedLayoutINS4_7SwizzleILi3ELi4ELi3EEENS4_18smem_ptr_flag_bitsILi8EEENSW_INS5_IJNSA_ILi8EEESG_EEENS5_IJSG_SC_EEEEEEEvNS4_8identityES14_S1E_vS1F_EENS_8epilogue10collective18CollectiveEpilogueINS1H_23Sm100TmaWarpSpecializedILi1ELi1ELi32ELb0ELb0EEEJSH_NS5_IJNSW_ISF_SC_EES1M_EEESI_SJ_SI_SJ_NS1H_6fusion15FusionCallbacksIS1L_NS1O_17LinearCombinationISI_fSI_fLNS_15FloatRoundStyleE2EEESH_S1N_JEEENS4_5SM1004TMEM4LOAD26SM100_TMEM_LOAD_16dp32b32xENS4_13SM90_TMA_LOADENS15_INS16_ILi2ELi4ELi3EEES19_NSW_INS5_IJS1A_SF_EEENS5_IJSF_SC_EEEEEEENS4_39AutoVectorizingCopyWithAssumedAlignmentILi128EEENS4_14SM90_TMA_STOREES23_S25_S25_EEEvvEEEEvNT_6ParamsE)
        /*0038*/ 	.word	0x00000000


	//----- nvinfo : EIATTR_MIN_STACK_SIZE
	.align		4
.L_27:
        /*003c*/ 	.byte	0x04, 0x12
        /*003e*/ 	.short	(.L_29 - .L_28)
	.align		4
.L_28:
        /*0040*/ 	.word	index@(_ZN7cutlass13device_kernelINS_4gemm6kernel13GemmUniversalIN4cute5tupleIJiiiiEEENS1_10collective13CollectiveMmaINS1_35MainloopSm100TmaUmmaWarpSpecializedILi13ELi2ELi4ENS5_IJNS4_1CILi2EEESB_NSA_ILi1EEEEEEEENS5_IJNSA_ILi64EEESF_NSA_ILi128EEEEEENS_12float_e5m2_tENS5_IJlSC_lEEESI_SJ_NS4_8TiledMMAINS4_8MMA_AtomIJNS4_10MMA_TraitsINS4_19SM100_MMA_F8F6F4_SSEJSI_SI_fSF_SF_NS4_17integral_constantINS4_4UMMA5MajorELSQ_0EEESR_NSO_INSP_7ScaleInELSS_0EEEST_EEEEEENS4_6LayoutINS5_IJSC_SC_SC_EEENS5_IJNSA_ILi0EEESY_SY_EEEEENS5_IJNS4_10UnderscoreES11_S11_EEEEENS4_23SM90_TMA_LOAD_MULTICASTENS4_14ComposedLayoutINS4_7SwizzleILi3ELi4ELi3EEENS4_18smem_ptr_flag_bitsILi8EEENSW_INS5_IJNSA_ILi8EEESG_EEENS5_IJSG_SC_EEEEEEEvNS4_8identityES14_S1E_vS1F_EENS_8epilogue10collective18CollectiveEpilogueINS1H_23Sm100TmaWarpSpecializedILi1ELi1ELi32ELb0ELb0EEEJSH_NS5_IJNSW_ISF_SC_EES1M_EEESI_SJ_SI_SJ_NS1H_6fusion15FusionCallbacksIS1L_NS1O_17LinearCombinationISI_fSI_fLNS_15FloatRoundStyleE2EEESH_S1N_JEEENS4_5SM1004TMEM4LOAD26SM100_TMEM_LOAD_16dp32b32xENS4_13SM90_TMA_LOADENS15_INS16_ILi2ELi4ELi3EEES19_NSW_INS5_IJS1A_SF_EEENS5_IJSF_SC_EEEEEEENS4_39AutoVectorizingCopyWithAssumedAlignmentILi128EEENS4_14SM90_TMA_STOREES23_S25_S25_EEEvvEEEEvNT_6ParamsE)
        /*0044*/ 	.word	0x00000000
.L_29:


//--------------------- .nv.compat                --------------------------
	.section	.nv.compat,"",@"SHT_CUDA_COMPAT_INFO"
	.align	4
        /*0000*/ 	.byte	0x02, 0x09, 0x01, 0x00, 0x02, 0x02, 0x02, 0x00, 0x02, 0x05, 0x05, 0x00, 0x03, 0x07, 0x01, 0x01
        /*0010*/ 	.byte	0x02, 0x03, 0x01, 0x00, 0x02, 0x06, 0x01, 0x00, 0x04, 0x0b, 0x08, 0x00, 0x09, 0x00, 0x00, 0x00
        /*0020*/ 	.byte	0x00, 0x00, 0x00, 0x00


//--------------------- .nv.info._ZN7cutlass13device_kernelINS_4gemm6kernel13GemmUniversalIN4cute5tupleIJiiiiEEENS1_10collective13CollectiveMmaINS1_35MainloopSm100TmaUmmaWarpSpecializedILi13ELi2ELi4ENS5_IJNS4_1CILi2EEESB_NSA_ILi1EEEEEEEENS5_IJNSA_ILi64EEESF_NSA_ILi128EEEEEENS_12float_e5m2_tENS5_IJlSC_lEEESI_SJ_NS4_8TiledMMAINS4_8MMA_AtomIJNS4_10MMA_TraitsINS4_19SM100_MMA_F8F6F4_SSEJSI_SI_fSF_SF_NS4_17integral_constantINS4_4UMMA5MajorELSQ_0EEESR_NSO_INSP_7ScaleInELSS_0EEEST_EEEEEENS4_6LayoutINS5_IJSC_SC_SC_EEENS5_IJNSA_ILi0EEESY_SY_EEEEENS5_IJNS4_10UnderscoreES11_S11_EEEEENS4_23SM90_TMA_LOAD_MULTICASTENS4_14ComposedLayoutINS4_7SwizzleILi3ELi4ELi3EEENS4_18smem_ptr_flag_bitsILi8EEENSW_INS5_IJNSA_ILi8EEESG_EEENS5_IJSG_SC_EEEEEEEvNS4_8identityES14_S1E_vS1F_EENS_8epilogue10collective18CollectiveEpilogueINS1H_23Sm100TmaWarpSpecializedILi1ELi1ELi32ELb0ELb0EEEJSH_NS5_IJNSW_ISF_SC_EES1M_EEESI_SJ_SI_SJ_NS1H_6fusion15FusionCallbacksIS1L_NS1O_17LinearCombinationISI_fSI_fLNS_15FloatRoundStyleE2EEESH_S1N_JEEENS4_5SM1004TMEM4LOAD26SM100_TMEM_LOAD_16dp32b32xENS4_13SM90_TMA_LOADENS15_INS16_ILi2ELi4ELi3EEES19_NSW_INS5_IJS1A_SF_EEENS5_IJSF_SC_EEEEEEENS4_39AutoVectorizingCopyWithAssumedAlignmentILi128EEENS4_14SM90_TMA_STOREES23_S25_S25_EEEvvEEEEvNT_6ParamsE --------------------------
	.section	.nv.info._ZN7cutlass13device_kernelINS_4gemm6kernel13GemmUniversalIN4cute5tupleIJiiiiEEENS1_10collective13CollectiveMmaINS1_35MainloopSm100TmaUmmaWarpSpecializedILi13ELi2ELi4ENS5_IJNS4_1CILi2EEESB_NSA_ILi1EEEEEEEENS5_IJNSA_ILi64EEESF_NSA_ILi128EEEEEENS_12float_e5m2_tENS5_IJlSC_lEEESI_SJ_NS4_8TiledMMAINS4_8MMA_AtomIJNS4_10MMA_TraitsINS4_19SM100_MMA_F8F6F4_SSEJSI_SI_fSF_SF_NS4_17integral_constantINS4_4UMMA5MajorELSQ_0EEESR_NSO_INSP_7ScaleInELSS_0EEEST_EEEEEENS4_6LayoutINS5_IJSC_SC_SC_EEENS5_IJNSA_ILi0EEESY_SY_EEEEENS5_IJNS4_10UnderscoreES11_S11_EEEEENS4_23SM90_TMA_LOAD_MULTICASTENS4_14ComposedLayoutINS4_7SwizzleILi3ELi4ELi3EEENS4_18smem_ptr_flag_bitsILi8EEENSW_INS5_IJNSA_ILi8EEESG_EEENS5_IJSG_SC_EEEEEEEvNS4_8identityES14_S1E_vS1F_EENS_8epilogue10collective18CollectiveEpilogueINS1H_23Sm100TmaWarpSpecializedILi1ELi1ELi32ELb0ELb0EEEJSH_NS5_IJNSW_ISF_SC_EES1M_EEESI_SJ_SI_SJ_NS1H_6fusion15FusionCallbacksIS1L_NS1O_17LinearCombinationISI_fSI_fLNS_15FloatRoundStyleE2EEESH_S1N_JEEENS4_5SM1004TMEM4LOAD26SM100_TMEM_LOAD_16dp32b32xENS4_13SM90_TMA_LOADENS15_INS16_ILi2ELi4ELi3EEES19_NSW_INS5_IJS1A_SF_EEENS5_IJSF_SC_EEEEEEENS4_39AutoVectorizingCopyWithAssumedAlignmentILi128EEENS4_14SM90_TMA_STOREES23_S25_S25_EEEvvEEEEvNT_6ParamsE,"",@"SHT_CUDA_INFO"
	.sectionflags	@""
	.align	4


	//----- nvinfo : EIATTR_CUDA_API_VERSION
	.align		4
        /*0000*/ 	.byte	0x04, 0x37
        /*0002*/ 	.short	(.L_31 - .L_30)
.L_30:
        /*0004*/ 	.word	0x00000082


	//----- nvinfo : EIATTR_KPARAM_INFO
	.align		4
.L_31:
        /*0008*/ 	.byte	0x04, 0x17
        /*000a*/ 	.short	(.L_33 - .L_32)
.L_32:
        /*000c*/ 	.word	0x00000000
        /*0010*/ 	.short	0x0000
        /*0012*/ 	.short	0x0000
        /*0014*/ 	.byte	0x00, 0xf0, 0x01, 0x20


	//----- nvinfo : EIATTR_AT_ENTRY_FRAGMENTS
	.align		4
.L_33:
        /*0018*/ 	.byte	0x04, 0x4f
        /*001a*/ 	.short	(.L_35 - .L_34)


	//   ....[0]....
.L_34:
        /*001c*/ 	.word	0x00000006


	//----- nvinfo : EIATTR_RESERVED_SMEM_USED
	.align		4
.L_35:
        /*0020*/ 	.byte	0x01, 0x41
	.zero		2


	//----- nvinfo : EIATTR_SPARSE_MMA_MASK
	.align		4
        /*0024*/ 	.byte	0x03, 0x50
        /*0026*/ 	.short	0x0000


	//----- nvinfo : EIATTR_TCGEN05_1CTA_USED
	.align		4
        /*0028*/ 	.byte	0x01, 0x51
	.zero		2


	//----- nvinfo : EIATTR_MAXREG_COUNT
	.align		4
        /*002c*/ 	.byte	0x03, 0x1b
        /*002e*/ 	.short	0x00ff


	//----- nvinfo : EIATTR_NUM_BARRIERS
	.align		4
        /*0030*/ 	.byte	0x02, 0x4c
        /*0032*/ 	.byte	0x07
	.zero		1


	//----- nvinfo : EIATTR_EXTERNS
	.align		4
        /*0034*/ 	.byte	0x04, 0x0f
        /*0036*/ 	.short	(.L_37 - .L_36)


	//   ....[0]....
	.align		4
.L_36:
        /*0038*/ 	.word	index@(__assertfail)


	//----- nvinfo : EIATTR_MERCURY_ISA_VERSION
	.align		4
.L_37:
        /*003c*/ 	.byte	0x03, 0x5f
        /*003e*/ 	.short	0x0101


	//----- nvinfo : EIATTR_INT_WARP_WIDE_INSTR_OFFSETS
	.align		4
        /*0040*/ 	.byte	0x04, 0x31
        /*0042*/ 	.short	(.L_39 - .L_38)


	//   ....[0]....
.L_38:
        /*0044*/ 	.word	0x00004420


	//   ....[1]....
        /*0048*/ 	.word	0x00004450


	//   ....[2]....
        /*004c*/ 	.word	0x00004470


	//   ....[3]....
        /*0050*/ 	.word	0x00004fa0


	//   ....[4]....
        /*0054*/ 	.word	0x00005050


	//----- nvinfo : EIATTR_COOP_GROUP_MASK_REGIDS
	.align		4
.L_39:
        /*0058*/ 	.byte	0x04, 0x29
        /*005a*/ 	.short	(.L_41 - .L_40)


	//   ....[0]....
.L_40:
        /*005c*/ 	.word	0xffffffff


	//   ....[1]....
        /*0060*/ 	.word	0xffffffff


	//   ....[2]....
        /*0064*/ 	.word	0xffffffff


	//   ....[3]....
        /*0068*/ 	.word	0xffffffff


	//   ....[4]....
        /*006c*/ 	.word	0xffffffff


	//   ....[5]....
        /*0070*/ 	.word	0xffffffff


	//   ....[6]....
        /*0074*/ 	.word	0xffffffff


	//   ....[7]....
        /*0078*/ 	.word	0xffffffff


	//   ....[8]....
        /*007c*/ 	.word	0xffffffff


	//   ....[9]....
        /*0080*/ 	.word	0xffffffff


	//   ....[10]....
        /*0084*/ 	.word	0xffffffff


	//   ....[11]....
        /*0088*/ 	.word	0xffffffff


	//   ....[12]....
        /*008c*/ 	.word	0xffffffff


	//   ....[13]....
        /*0090*/ 	.word	0xffffffff


	//----- nvinfo : EIATTR_COOP_GROUP_INSTR_OFFSETS
	.align		4
.L_41:
        /*0094*/ 	.byte	0x04, 0x28
        /*0096*/ 	.short	(.L_43 - .L_42)


	//   ....[0]....
.L_42:
        /*0098*/ 	.word	0x00000080


	//   ....[1]....
        /*009c*/ 	.word	0x000004e0


	//   ....[2]....
        /*00a0*/ 	.word	0x000007e0


	//   ....[3]....
        /*00a4*/ 	.word	0x00000920


	//   ....[4]....
        /*00a8*/ 	.word	0x00000a20


	//   ....[5]....
        /*00ac*/ 	.word	0x00000b90


	//   ....[6]....
        /*00b0*/ 	.word	0x00000d30


	//   ....[7]....
        /*00b4*/ 	.word	0x00000ee0


	//   ....[8]....
        /*00b8*/ 	.word	0x00002260


	//   ....[9]....
        /*00bc*/ 	.word	0x00003610


	//   ....[10]....
        /*00c0*/ 	.word	0x00003820


	//   ....[11]....
        /*00c4*/ 	.word	0x00003850


	//   ....[12]....
        /*00c8*/ 	.word	0x00004300


	//   ....[13]....
        /*00cc*/ 	.word	0x00004530


	//----- nvinfo : EIATTR_VRC_CTA_INIT_COUNT
	.align		4
.L_43:
        /*00d0*/ 	.byte	0x02, 0x4a
        /*00d2*/ 	.byte	0x80
	.zero		1


	//----- nvinfo : EIATTR_SYSCALL_OFFSETS
	.align		4
        /*00d4*/ 	.byte	0x04, 0x46
        /*00d6*/ 	.short	(.L_45 - .L_44)


	//   ....[0]....
.L_44:
        /*00d8*/ 	.word	0x00005bc0


	//   ....[1]....
        /*00dc*/ 	.word	0x00005d00


	//   ....[2]....
        /*00e0*/ 	.word	0x00006480


	//----- nvinfo : EIATTR_MBARRIER_INSTR_OFFSETS
	.align		4
.L_45:
        /*00e4*/ 	.byte	0x04, 0x39
        /*00e6*/ 	.short	(.L_47 - .L_46)


	//   ....[0]....
.L_46:
        /*00e8*/ 	.word	0x00000620
        /*00ec*/ 	.word	0x000000ff
        /*00f0*/ 	.word	0x00000000
        /*00f4*/ 	.short	0x0100
        /*00f6*/ 	.byte	0x04
	.zero		1


	//   ....[1]....
        /*00f8*/ 	.word	0x00000630
        /*00fc*/ 	.word	0x000000ff
        /*0100*/ 	.word	0x00000068
        /*0104*/ 	.short	0x0100
        /*0106*/ 	.byte	0x04
	.zero		1


	//   ....[2]....
        /*0108*/ 	.word	0x00000640
        /*010c*/ 	.word	0x000000ff
        /*0110*/ 	.word	0x00000008
        /*0114*/ 	.short	0x0100
        /*0116*/ 	.byte	0x04
	.zero		1


	//   ....[3]....
        /*0118*/ 	.word	0x00000650
        /*011c*/ 	.word	0x000000ff
        /*0120*/ 	.word	0x00000070
        /*0124*/ 	.short	0x0100
        /*0126*/ 	.byte	0x04
	.zero		1


	//   ....[4]....
        /*0128*/ 	.word	0x00000660
        /*012c*/ 	.word	0x000000ff
        /*0130*/ 	.word	0x00000010
        /*0134*/ 	.short	0x0100
        /*0136*/ 	.byte	0x04
	.zero		1


	//   ....[5]....
        /*0138*/ 	.word	0x00000670
        /*013c*/ 	.word	0x000000ff
        /*0140*/ 	.word	0x00000078
        /*0144*/ 	.short	0x0100
        /*0146*/ 	.byte	0x04
	.zero		1


	//   ....[6]....
        /*0148*/ 	.word	0x00000680
        /*014c*/ 	.word	0x000000ff
        /*0150*/ 	.word	0x00000018
        /*0154*/ 	.short	0x0100
        /*0156*/ 	.byte	0x04
	.zero		1


	//   ....[7]....
        /*0158*/ 	.word	0x00000690
        /*015c*/ 	.word	0x000000ff
        /*0160*/ 	.word	0x00000080
        /*0164*/ 	.short	0x0100
        /*0166*/ 	.byte	0x04
	.zero		1


	//   ....[8]....
        /*0168*/ 	.word	0x000006a0
        /*016c*/ 	.word	0x000000ff
        /*0170*/ 	.word	0x00000020
        /*0174*/ 	.short	0x0100
        /*0176*/ 	.byte	0x04
	.zero		1


	//   ....[9]....
        /*0178*/ 	.word	0x000006b0
        /*017c*/ 	.word	0x000000ff
        /*0180*/ 	.word	0x00000088
        /*0184*/ 	.short	0x0100
        /*0186*/ 	.byte	0x04
	.zero		1


	//   ....[10]....
        /*0188*/ 	.word	0x000006c0
        /*018c*/ 	.word	0x000000ff
        /*0190*/ 	.word	0x00000028
        /*0194*/ 	.short	0x0100
        /*0196*/ 	.byte	0x04
	.zero		1


	//   ....[11]....
        /*0198*/ 	.word	0x000006d0
        /*019c*/ 	.word	0x000000ff
        /*01a0*/ 	.word	0x00000090
        /*01a4*/ 	.short	0x0100
        /*01a6*/ 	.byte	0x04
	.zero		1


	//   ....[12]....
        /*01a8*/ 	.word	0x000006e0
        /*01ac*/ 	.word	0x000000ff
        /*01b0*/ 	.word	0x00000030
        /*01b4*/ 	.short	0x0100
        /*01b6*/ 	.byte	0x04
	.zero		1


	//   ....[13]....
        /*01b8*/ 	.word	0x000006f0
        /*01bc*/ 	.word	0x000000ff
        /*01c0*/ 	.word	0x00000098
        /*01c4*/ 	.short	0x0100
        /*01c6*/ 	.byte	0x04
	.zero		1


	//   ....[14]....
        /*01c8*/ 	.word	0x00000700
        /*01cc*/ 	.word	0x000000ff
        /*01d0*/ 	.word	0x00000038
        /*01d4*/ 	.short	0x0100
        /*01d6*/ 	.byte	0x04
	.zero		1


	//   ....[15]....
        /*01d8*/ 	.word	0x00000710
        /*01dc*/ 	.word	0x000000ff
        /*01e0*/ 	.word	0x000000a0
        /*01e4*/ 	.short	0x0100
        /*01e6*/ 	.byte	0x04
	.zero		1


	//   ....[16]....
        /*01e8*/ 	.word	0x00000720
        /*01ec*/ 	.word	0x000000ff
        /*01f0*/ 	.word	0x00000040
        /*01f4*/ 	.short	0x0100
        /*01f6*/ 	.byte	0x04
	.zero		1


	//   ....[17]....
        /*01f8*/ 	.word	0x00000730
        /*01fc*/ 	.word	0x000000ff
        /*0200*/ 	.word	0x000000a8
        /*0204*/ 	.short	0x0100
        /*0206*/ 	.byte	0x04
	.zero		1


	//   ....[18]....
        /*0208*/ 	.word	0x00000740
        /*020c*/ 	.word	0x000000ff
        /*0210*/ 	.word	0x00000048
        /*0214*/ 	.short	0x0100
        /*0216*/ 	.byte	0x04
	.zero		1


	//   ....[19]....
        /*0218*/ 	.word	0x00000750
        /*021c*/ 	.word	0x000000ff
        /*0220*/ 	.word	0x000000b0
        /*0224*/ 	.short	0x0100
        /*0226*/ 	.byte	0x04
	.zero		1


	//   ....[20]....
        /*0228*/ 	.word	0x00000760
        /*022c*/ 	.word	0x000000ff
        /*0230*/ 	.word	0x00000050
        /*0234*/ 	.short	0x0100
        /*0236*/ 	.byte	0x04
	.zero		1


	//   ....[21]....
        /*0238*/ 	.word	0x00000770
        /*023c*/ 	.word	0x000000ff
        /*0240*/ 	.word	0x000000b8
        /*0244*/ 	.short	0x0100
        /*0246*/ 	.byte	0x04
	.zero		1


	//   ....[22]....
        /*0248*/ 	.word	0x00000780
        /*024c*/ 	.word	0x000000ff
        /*0250*/ 	.word	0x00000058
        /*0254*/ 	.short	0x0100
        /*0256*/ 	.byte	0x04
	.zero		1


	//   ....[23]....
        /*0258*/ 	.word	0x00000790
        /*025c*/ 	.word	0x000000ff
        /*0260*/ 	.word	0x000000c0
        /*0264*/ 	.short	0x0100
        /*0266*/ 	.byte	0x04
	.zero		1


	//   ....[24]....
        /*0268*/ 	.word	0x000007a0
        /*026c*/ 	.word	0x000000ff
        /*0270*/ 	.word	0x00000060
        /*0274*/ 	.short	0x0100
        /*0276*/ 	.byte	0x04
	.zero		1


	//   ....[25]....
        /*0278*/ 	.word	0x000007b0
        /*027c*/ 	.word	0x000000ff
        /*0280*/ 	.word	0x000000c8
        /*0284*/ 	.short	0x0100
        /*0286*/ 	.byte	0x04
	.zero		1


	//   ....[26]....
        /*0288*/ 	.word	0x000008f0
        /*028c*/ 	.word	0x000000ff
        /*0290*/ 	.word	0x000000d0
        /*0294*/ 	.short	0x0100
        /*0296*/ 	.byte	0x04
	.zero		1


	//   ....[27]....
        /*0298*/ 	.word	0x00000900
        /*029c*/ 	.word	0x000000ff
        /*02a0*/ 	.word	0x000000d8
        /*02a4*/ 	.short	0x0100
        /*02a6*/ 	.byte	0x04
	.zero		1


	//   ....[28]....
        /*02a8*/ 	.word	0x000009f0
        /*02ac*/ 	.word	0x000000ff
        /*02b0*/ 	.word	0x000000e0
        /*02b4*/ 	.short	0x0100
        /*02b6*/ 	.byte	0x06
	.zero		1


	//   ....[29]....
        /*02b8*/ 	.word	0x00000a00
        /*02bc*/ 	.word	0x000000ff
        /*02c0*/ 	.word	0x000000e8
        /*02c4*/ 	.short	0x0100
        /*02c6*/ 	.byte	0x06
	.zero		1


	//   ....[30]....
        /*02c8*/ 	.word	0x00000b40
        /*02cc*/ 	.word	0x000000ff
        /*02d0*/ 	.word	0x000000f0
        /*02d4*/ 	.short	0x0100
        /*02d6*/ 	.byte	0x06
	.zero		1


	//   ....[31]....
        /*02d8*/ 	.word	0x00000b50
        /*02dc*/ 	.word	0x000000ff
        /*02e0*/ 	.word	0x00000100
        /*02e4*/ 	.short	0x0100
        /*02e6*/ 	.byte	0x06
	.zero		1


	//   ....[32]....
        /*02e8*/ 	.word	0x00000b60
        /*02ec*/ 	.word	0x000000ff
        /*02f0*/ 	.word	0x000000f8
        /*02f4*/ 	.short	0x0100
        /*02f6*/ 	.byte	0x06
	.zero		1


	//   ....[33]....
        /*02f8*/ 	.word	0x00000b70
        /*02fc*/ 	.word	0x000000ff
        /*0300*/ 	.word	0x00000108
        /*0304*/ 	.short	0x0100
        /*0306*/ 	.byte	0x06
	.zero		1


	//   ....[34]....
        /*0308*/ 	.word	0x00000ca0
        /*030c*/ 	.word	0x000000ff
        /*0310*/ 	.word	0x00000110
        /*0314*/ 	.short	0x0100
        /*0316*/ 	.byte	0x04
	.zero		1


	//   ....[35]....
        /*0318*/ 	.word	0x00000cb0
        /*031c*/ 	.word	0x000000ff
        /*0320*/ 	.word	0x00000130
        /*0324*/ 	.short	0x0100
        /*0326*/ 	.byte	0x04
	.zero		1


	//   ....[36]....
        /*0328*/ 	.word	0x00000cc0
        /*032c*/ 	.word	0x000000ff
        /*0330*/ 	.word	0x00000118
        /*0334*/ 	.short	0x0100
        /*0336*/ 	.byte	0x04
	.zero		1


	//   ....[37]....
        /*0338*/ 	.word	0x00000cd0
        /*033c*/ 	.word	0x000000ff
        /*0340*/ 	.word	0x00000138
        /*0344*/ 	.short	0x0100
        /*0346*/ 	.byte	0x04
	.zero		1


	//   ....[38]....
        /*0348*/ 	.word	0x00000ce0
        /*034c*/ 	.word	0x000000ff
        /*0350*/ 	.word	0x00000120
        /*0354*/ 	.short	0x0100
        /*0356*/ 	.byte	0x04
	.zero		1


	//   ....[39]....
        /*0358*/ 	.word	0x00000cf0
        /*035c*/ 	.word	0x000000ff
        /*0360*/ 	.word	0x00000140
        /*0364*/ 	.short	0x0100
        /*0366*/ 	.byte	0x04
	.zero		1


	//   ....[40]....
        /*0368*/ 	.word	0x00000d00
        /*036c*/ 	.word	0x000000ff
        /*0370*/ 	.word	0x00000128
        /*0374*/ 	.short	0x0100
        /*0376*/ 	.byte	0x04
	.zero		1


	//   ....[41]....
        /*0378*/ 	.word	0x00000d10
        /*037c*/ 	.word	0x000000ff
        /*0380*/ 	.word	0x00000148
        /*0384*/ 	.short	0x0100
        /*0386*/ 	.byte	0x04
	.zero		1


	//   ....[42]....
        /*0388*/ 	.word	0x00000e00
        /*038c*/ 	.word	0x000000ff
        /*0390*/ 	.word	0x00000150
        /*0394*/ 	.short	0x0100
        /*0396*/ 	.byte	0x04
	.zero		1


	//   ....[43]....
        /*0398*/ 	.word	0x00000e10
        /*039c*/ 	.word	0x000000ff
        /*03a0*/ 	.word	0x00000160
        /*03a4*/ 	.short	0x0100
        /*03a6*/ 	.byte	0x04
	.zero		1


	//   ....[44]....
        /*03a8*/ 	.word	0x00000e20
        /*03ac*/ 	.word	0x000000ff
        /*03b0*/ 	.word	0x00000158
        /*03b4*/ 	.short	0x0100
        /*03b6*/ 	.byte	0x04
	.zero		1


	//   ....[45]....
        /*03b8*/ 	.word	0x00000e30
        /*03bc*/ 	.word	0x000000ff
        /*03c0*/ 	.word	0x00000168
        /*03c4*/ 	.short	0x0100
        /*03c6*/ 	.byte	0x04
	.zero		1


	//   ....[46]....
        /*03c8*/ 	.word	0x00001a90
        /*03cc*/ 	.word	0x00000000
        /*03d0*/ 	.word	0x00000160
        /*03d4*/ 	.short	0x010a
        /*03d6*/ 	.byte	0xff
	.zero		1


	//   ....[47]....
        /*03d8*/ 	.word	0x00001ac0
        /*03dc*/ 	.word	0x00000000
        /*03e0*/ 	.word	0x00000150
        /*03e4*/ 	.short	0x0101
        /*03e6*/ 	.byte	0xff
	.zero		1


	//   ....[48]....
        /*03e8*/ 	.word	0x00001ba0
        /*03ec*/ 	.word	0x000000ff
        /*03f0*/ 	.word	0x00000068
        /*03f4*/ 	.short	0x010a
        /*03f6*/ 	.byte	0x04
	.zero		1


	//   ....[49]....
        /*03f8*/ 	.word	0x00001c20
        /*03fc*/ 	.word	0x000000ff
        /*0400*/ 	.word	0x00000068
        /*0404*/ 	.short	0x010a
        /*0406*/ 	.byte	0x21
	.zero		1


	//   ....[50]....
        /*0408*/ 	.word	0x00001db0
        /*040c*/ 	.word	0x000000ff
        /*0410*/ 	.word	0x00000068
        /*0414*/ 	.short	0x010a
        /*0416*/ 	.byte	0x08
	.zero		1


	//   ....[51]....
        /*0418*/ 	.word	0x00001ef0
        /*041c*/ 	.word	0x000000ff
        /*0420*/ 	.word	0x000000e8
        /*0424*/ 	.short	0x0101
        /*0426*/ 	.byte	0x06
	.zero		1


	//   ....[52]....
        /*0428*/ 	.word	0x00001f10
        /*042c*/ 	.word	0x000000ff
        /*0430*/ 	.word	0x00000068
        /*0434*/ 	.short	0x010a
        /*0436*/ 	.byte	0x04
	.zero		1


	//   ....[53]....
        /*0438*/ 	.word	0x00001f90
        /*043c*/ 	.word	0x000000ff
        /*0440*/ 	.word	0x00000068
        /*0444*/ 	.short	0x010a
        /*0446*/ 	.byte	0x11
	.zero		1


	//   ....[54]....
        /*0448*/ 	.word	0x00002120
        /*044c*/ 	.word	0x000000ff
        /*0450*/ 	.word	0x00000068
        /*0454*/ 	.short	0x010a
        /*0456*/ 	.byte	0x07
	.zero		1


	//   ....[55]....
        /*0458*/ 	.word	0x00002290
        /*045c*/ 	.word	0x00000003
        /*0460*/ 	.word	0x000000f0
        /*0464*/ 	.short	0x010a
        /*0466*/ 	.byte	0xff
	.zero		1


	//   ....[56]....
        /*0468*/ 	.word	0x000023e0
        /*046c*/ 	.word	0x00000000
        /*0470*/ 	.word	0x00000000
        /*0474*/ 	.short	0x0101
        /*0476*/ 	.byte	0xff
	.zero		1


	//   ....[57]....
        /*0478*/ 	.word	0x00002980
        /*047c*/ 	.word	0x000000ff
        /*0480*/ 	.word	0x00000000
        /*0484*/ 	.short	0x010a
        /*0486*/ 	.byte	0x04
	.zero		1


	//   ....[58]....
        /*0488*/ 	.word	0x00002a10
        /*048c*/ 	.word	0x000000ff
        /*0490*/ 	.word	0x00000000
        /*0494*/ 	.short	0x010a
        /*0496*/ 	.byte	0x05
	.zero		1


	//   ....[59]....
        /*0498*/ 	.word	0x00002aa0
        /*049c*/ 	.word	0x000000ff
        /*04a0*/ 	.word	0x00000000
        /*04a4*/ 	.short	0x010a
        /*04a6*/ 	.byte	0x05
	.zero		1


	//   ....[60]....
        /*04a8*/ 	.word	0x00002b30
        /*04ac*/ 	.word	0x000000ff
        /*04b0*/ 	.word	0x00000000
        /*04b4*/ 	.short	0x010a
        /*04b6*/ 	.byte	0x05
	.zero		1


	//   ....[61]....
        /*04b8*/ 	.word	0x00002bc0
        /*04bc*/ 	.word	0x000000ff
        /*04c0*/ 	.word	0x00000000
        /*04c4*/ 	.short	0x010a
        /*04c6*/ 	.byte	0x05
	.zero		1


	//   ....[62]....
        /*04c8*/ 	.word	0x00002c50
        /*04cc*/ 	.word	0x000000ff
        /*04d0*/ 	.word	0x00000000
        /*04d4*/ 	.short	0x010a
        /*04d6*/ 	.byte	0x05
	.zero		1


	//   ....[63]....
        /*04d8*/ 	.word	0x00002ce0
        /*04dc*/ 	.word	0x000000ff
        /*04e0*/ 	.word	0x00000000
        /*04e4*/ 	.short	0x010a
        /*04e6*/ 	.byte	0x05
	.zero		1


	//   ....[64]....
        /*04e8*/ 	.word	0x00002d70
        /*04ec*/ 	.word	0x000000ff
        /*04f0*/ 	.word	0x00000000
        /*04f4*/ 	.short	0x010a
        /*04f6*/ 	.byte	0x05
	.zero		1


	//   ....[65]....
        /*04f8*/ 	.word	0x00002e00
        /*04fc*/ 	.word	0x000000ff
        /*0500*/ 	.word	0x00000000
        /*0504*/ 	.short	0x010a
        /*0506*/ 	.byte	0x05
	.zero		1


	//   ....[66]....
        /*0508*/ 	.word	0x00002e90
        /*050c*/ 	.word	0x000000ff
        /*0510*/ 	.word	0x00000000
        /*0514*/ 	.short	0x010a
        /*0516*/ 	.byte	0x05
	.zero		1


	//   ....[67]....
        /*0518*/ 	.word	0x00002f20
        /*051c*/ 	.word	0x000000ff
        /*0520*/ 	.word	0x00000000
        /*0524*/ 	.short	0x010a
        /*0526*/ 	.byte	0x05
	.zero		1


	//   ....[68]....
        /*0528*/ 	.word	0x00002fb0
        /*052c*/ 	.word	0x000000ff
        /*0530*/ 	.word	0x00000000
        /*0534*/ 	.short	0x010a
        /*0536*/ 	.byte	0x05
	.zero		1


	//   ....[69]....
        /*0538*/ 	.word	0x00003050
        /*053c*/ 	.word	0x00000000
        /*0540*/ 	.word	0x00000000
        /*0544*/ 	.short	0x010a
        /*0546*/ 	.byte	0xff
	.zero		1


	//   ....[70]....
        /*0548*/ 	.word	0x00003170
        /*054c*/ 	.word	0x00000002
        /*0550*/ 	.word	0x00000150
        /*0554*/ 	.short	0x010a
        /*0556*/ 	.byte	0xff
	.zero		1


	//   ....[71]....
        /*0558*/ 	.word	0x000031e0
        /*055c*/ 	.word	0x00000002
        /*0560*/ 	.word	0x00000000
        /*0564*/ 	.short	0x0101
        /*0566*/ 	.byte	0xff
	.zero		1


	//   ....[72]....
        /*0568*/ 	.word	0x00003200
        /*056c*/ 	.word	0x000000ff
        /*0570*/ 	.word	0x00000100
        /*0574*/ 	.short	0x010a
        /*0576*/ 	.byte	0x04
	.zero		1


	//   ....[73]....
        /*0578*/ 	.word	0x00003320
        /*057c*/ 	.word	0x00000002
        /*0580*/ 	.word	0x000000f0
        /*0584*/ 	.short	0x010a
        /*0586*/ 	.byte	0xff
	.zero		1


	//   ....[74]....
        /*0588*/ 	.word	0x00003420
        /*058c*/ 	.word	0x00000002
        /*0590*/ 	.word	0x00000000
        /*0594*/ 	.short	0x0101
        /*0596*/ 	.byte	0xff
	.zero		1


	//   ....[75]....
        /*0598*/ 	.word	0x000034b0
        /*059c*/ 	.word	0x000000ff
        /*05a0*/ 	.word	0x00000100
        /*05a4*/ 	.short	0x0106
        /*05a6*/ 	.byte	0x04
	.zero		1


	//   ....[76]....
        /*05a8*/ 	.word	0x000034d0
        /*05ac*/ 	.word	0x000000ff
        /*05b0*/ 	.word	0x00000100
        /*05b4*/ 	.short	0x010a
        /*05b6*/ 	.byte	0x04
	.zero		1


	//   ....[77]....
        /*05b8*/ 	.word	0x00003560
        /*05bc*/ 	.word	0x000000ff
        /*05c0*/ 	.word	0x00000100
        /*05c4*/ 	.short	0x0106
        /*05c6*/ 	.byte	0x07
	.zero		1


	//   ....[78]....
        /*05c8*/ 	.word	0x000035a0
        /*05cc*/ 	.word	0x00000000
        /*05d0*/ 	.word	0x00000100
        /*05d4*/ 	.short	0x010a
        /*05d6*/ 	.byte	0xff
	.zero		1


	//   ....[79]....
        /*05d8*/ 	.word	0x00003af0
        /*05dc*/ 	.word	0x00000000
        /*05e0*/ 	.word	0x000000f0
        /*05e4*/ 	.short	0x010a
        /*05e6*/ 	.byte	0xff
	.zero		1


	//   ....[80]....
        /*05e8*/ 	.word	0x00003bf0
        /*05ec*/ 	.word	0x00000003
        /*05f0*/ 	.word	0x00000000
        /*05f4*/ 	.short	0x0101
        /*05f6*/ 	.byte	0xff
	.zero		1


	//   ....[81]....
        /*05f8*/ 	.word	0x00003c00
        /*05fc*/ 	.word	0x000000ff
        /*0600*/ 	.word	0x00000000
        /*0604*/ 	.short	0x010a
        /*0606*/ 	.byte	0x04
	.zero		1


	//   ....[82]....
        /*0608*/ 	.word	0x00003c80
        /*060c*/ 	.word	0x000000ff
        /*0610*/ 	.word	0x00000130
        /*0614*/ 	.short	0x010a
        /*0616*/ 	.byte	0x1f
	.zero		1


	//   ....[83]....
        /*0618*/ 	.word	0x00003d60
        /*061c*/ 	.word	0x000000ff
        /*0620*/ 	.word	0x00000000
        /*0624*/ 	.short	0x010a
        /*0626*/ 	.byte	0x05
	.zero		1


	//   ....[84]....
        /*0628*/ 	.word	0x00003ea0
        /*062c*/ 	.word	0x000000ff
        /*0630*/ 	.word	0x00000000
        /*0634*/ 	.short	0x010a
        /*0636*/ 	.byte	0x04
	.zero		1


	//   ....[85]....
        /*0638*/ 	.word	0x00004130
        /*063c*/ 	.word	0x000000ff
        /*0640*/ 	.word	0x00000000
        /*0644*/ 	.short	0x010a
        /*0646*/ 	.byte	0x04
	.zero		1


	//   ....[86]....
        /*0648*/ 	.word	0x000041c0
        /*064c*/ 	.word	0x000000ff
        /*0650*/ 	.word	0x00000000
        /*0654*/ 	.short	0x010a
        /*0656*/ 	.byte	0x05
	.zero		1


	//   ....[87]....
        /*0658*/ 	.word	0x00004250
        /*065c*/ 	.word	0x000000ff
        /*0660*/ 	.word	0x00000000
        /*0664*/ 	.short	0x010a
        /*0666*/ 	.byte	0x05
	.zero		1


	//   ....[88]....
        /*0668*/ 	.word	0x000042e0
        /*066c*/ 	.word	0x000000ff
        /*0670*/ 	.word	0x00000000
        /*0674*/ 	.short	0x010a
        /*0676*/ 	.byte	0x04
	.zero		1


	//   ....[89]....
        /*0678*/ 	.word	0x00004780
        /*067c*/ 	.word	0x00000007
        /*0680*/ 	.word	0x000000f0
        /*0684*/ 	.short	0x010a
        /*0686*/ 	.byte	0xff
	.zero		1


	//   ....[90]....
        /*0688*/ 	.word	0x000048f0
        /*068c*/ 	.word	0x00000000
        /*0690*/ 	.word	0x00000000
        /*0694*/ 	.short	0x0101
        /*0696*/ 	.byte	0xff
	.zero		1


	//   ....[91]....
        /*0698*/ 	.word	0x00004d60
        /*069c*/ 	.word	0x000000ff
        /*06a0*/ 	.word	0x000000e8
        /*06a4*/ 	.short	0x010a
        /*06a6*/ 	.byte	0x11
	.zero		1


	//   ....[92]....
        /*06a8*/ 	.word	0x00004ee0
        /*06ac*/ 	.word	0x000000ff
        /*06b0*/ 	.word	0x000000d8
        /*06b4*/ 	.short	0x010a
        /*06b6*/ 	.byte	0x11
	.zero		1


	//   ....[93]....
        /*06b8*/ 	.word	0x000050f0
        /*06bc*/ 	.word	0x000000ff
        /*06c0*/ 	.word	0x000000d0
        /*06c4*/ 	.short	0x010b
        /*06c6*/ 	.byte	0x11
	.zero		1


	//   ....[94]....
        /*06c8*/ 	.word	0x00005100
        /*06cc*/ 	.word	0x000000ff
        /*06d0*/ 	.word	0x00000000
        /*06d4*/ 	.short	0x0101
        /*06d6*/ 	.byte	0x30
	.zero		1


	//   ....[95]....
        /*06d8*/ 	.word	0x00005140
        /*06dc*/ 	.word	0x00000000
        /*06e0*/ 	.word	0x000000d8
        /*06e4*/ 	.short	0x010a
        /*06e6*/ 	.byte	0xff
	.zero		1


	//   ....[96]....
        /*06e8*/ 	.word	0x00005480
        /*06ec*/ 	.word	0x00000003
        /*06f0*/ 	.word	0x000000f0
        /*06f4*/ 	.short	0x010a
        /*06f6*/ 	.byte	0xff
	.zero		1


	//   ....[97]....
        /*06f8*/ 	.word	0x00005600
        /*06fc*/ 	.word	0x00000000
        /*0700*/ 	.word	0x00000000
        /*0704*/ 	.short	0x0101
        /*0706*/ 	.byte	0xff
	.zero		1


	//   ....[98]....
        /*0708*/ 	.word	0x00006060
        /*070c*/ 	.word	0x000000ff
        /*0710*/ 	.word	0x000000d0
        /*0714*/ 	.short	0x010a
        /*0716*/ 	.byte	0x2c
	.zero		1


	//   ....[99]....
        /*0718*/ 	.word	0x00006070
        /*071c*/ 	.word	0x00000016
        /*0720*/ 	.word	0x00000110
        /*0724*/ 	.short	0x010a
        /*0726*/ 	.byte	0xff
	.zero		1


	//   ....[100]....
        /*0728*/ 	.word	0x00006220
        /*072c*/ 	.word	0x000000ff
        /*0730*/ 	.word	0x000000d0
        /*0734*/ 	.short	0x010a
        /*0736*/ 	.byte	0x2c
	.zero		1


	//   ....[101]....
        /*0738*/ 	.word	0x00006300
        /*073c*/ 	.word	0x000000ff
        /*0740*/ 	.word	0x00000000
        /*0744*/ 	.short	0x0101
        /*0746*/ 	.byte	0x04
	.zero		1


	//   ....[102]....
        /*0748*/ 	.word	0x00006360
        /*074c*/ 	.word	0x00000016
        /*0750*/ 	.word	0x00000110
        /*0754*/ 	.short	0x010a
        /*0756*/ 	.byte	0xff
	.zero		1


	//   ....[103]....
        /*0758*/ 	.word	0x000066d0
        /*075c*/ 	.word	0x000000ff
        /*0760*/ 	.word	0x00000000
        /*0764*/ 	.short	0x0101
        /*0766*/ 	.byte	0x04
	.zero		1


	//   ....[104]....
        /*0768*/ 	.word	0x00006fb0
        /*076c*/ 	.word	0x00000000
        /*0770*/ 	.word	0x00000160
        /*0774*/ 	.short	0x010a
        /*0776*/ 	.byte	0xff
	.zero		1


	//   ....[105]....
        /*0778*/ 	.word	0x00007010
        /*077c*/ 	.word	0x00000000
        /*0780*/ 	.word	0x00000068
        /*0784*/ 	.short	0x010a
        /*0786*/ 	.byte	0xff
	.zero		1


	//   ....[106]....
        /*0788*/ 	.word	0x00007070
        /*078c*/ 	.word	0x00000000
        /*0790*/ 	.word	0x00000068
        /*0794*/ 	.short	0x010a
        /*0796*/ 	.byte	0xff
	.zero		1


	//   ....[107]....
        /*0798*/ 	.word	0x000070c0
        /*079c*/ 	.word	0x00000003
        /*07a0*/ 	.word	0x000000f0
        /*07a4*/ 	.short	0x010a
        /*07a6*/ 	.byte	0xff
	.zero		1


	//   ....[108]....
        /*07a8*/ 	.word	0x00007120
        /*07ac*/ 	.word	0x00000000
        /*07b0*/ 	.word	0x00000000
        /*07b4*/ 	.short	0x010a
        /*07b6*/ 	.byte	0xff
	.zero		1


	//   ....[109]....
        /*07b8*/ 	.word	0x00007180
        /*07bc*/ 	.word	0x00000000
        /*07c0*/ 	.word	0x00000000
        /*07c4*/ 	.short	0x010a
        /*07c6*/ 	.byte	0xff
	.zero		1


	//   ....[110]....
        /*07c8*/ 	.word	0x000071e0
        /*07cc*/ 	.word	0x00000000
        /*07d0*/ 	.word	0x00000000
        /*07d4*/ 	.short	0x010a
        /*07d6*/ 	.byte	0xff
	.zero		1


	//   ....[111]....
        /*07d8*/ 	.word	0x00007240
        /*07dc*/ 	.word	0x00000000
        /*07e0*/ 	.word	0x00000000
        /*07e4*/ 	.short	0x010a
        /*07e6*/ 	.byte	0xff
	.zero		1


	//   ....[112]....
        /*07e8*/ 	.word	0x000072a0
        /*07ec*/ 	.word	0x00000000
        /*07f0*/ 	.word	0x00000000
        /*07f4*/ 	.short	0x010a
        /*07f6*/ 	.byte	0xff
	.zero		1


	//   ....[113]....
        /*07f8*/ 	.word	0x00007300
        /*07fc*/ 	.word	0x00000000
        /*0800*/ 	.word	0x00000000
        /*0804*/ 	.short	0x010a
        /*0806*/ 	.byte	0xff
	.zero		1


	//   ....[114]....
        /*0808*/ 	.word	0x00007360
        /*080c*/ 	.word	0x00000000
        /*0810*/ 	.word	0x00000000
        /*0814*/ 	.short	0x010a
        /*0816*/ 	.byte	0xff
	.zero		1


	//   ....[115]....
        /*0818*/ 	.word	0x000073c0
        /*081c*/ 	.word	0x00000000
        /*0820*/ 	.word	0x00000000
        /*0824*/ 	.short	0x010a
        /*0826*/ 	.byte	0xff
	.zero		1


	//   ....[116]....
        /*0828*/ 	.word	0x00007420
        /*082c*/ 	.word	0x00000000
        /*0830*/ 	.word	0x00000000
        /*0834*/ 	.short	0x010a
        /*0836*/ 	.byte	0xff
	.zero		1


	//   ....[117]....
        /*0838*/ 	.word	0x00007480
        /*083c*/ 	.word	0x00000000
        /*0840*/ 	.word	0x00000000
        /*0844*/ 	.short	0x010a
        /*0846*/ 	.byte	0xff
	.zero		1


	//   ....[118]....
        /*0848*/ 	.word	0x000074e0
        /*084c*/ 	.word	0x00000000
        /*0850*/ 	.word	0x00000000
        /*0854*/ 	.short	0x010a
        /*0856*/ 	.byte	0xff
	.zero		1


	//   ....[119]....
        /*0858*/ 	.word	0x00007540
        /*085c*/ 	.word	0x00000000
        /*0860*/ 	.word	0x00000000
        /*0864*/ 	.short	0x010a
        /*0866*/ 	.byte	0xff
	.zero		1


	//   ....[120]....
        /*0868*/ 	.word	0x00007590
        /*086c*/ 	.word	0x00000002
        /*0870*/ 	.word	0x00000150
        /*0874*/ 	.short	0x010a
        /*0876*/ 	.byte	0xff
	.zero		1


	//   ....[121]....
        /*0878*/ 	.word	0x000075f0
        /*087c*/ 	.word	0x00000002
        /*0880*/ 	.word	0x00000100
        /*0884*/ 	.short	0x010a
        /*0886*/ 	.byte	0xff
	.zero		1


	//   ....[122]....
        /*0888*/ 	.word	0x00007640
        /*088c*/ 	.word	0x00000002
        /*0890*/ 	.word	0x000000f0
        /*0894*/ 	.short	0x010a
        /*0896*/ 	.byte	0xff
	.zero		1


	//   ....[123]....
        /*0898*/ 	.word	0x000076a0
        /*089c*/ 	.word	0x00000000
        /*08a0*/ 	.word	0x00000100
        /*08a4*/ 	.short	0x010a
        /*08a6*/ 	.byte	0xff
	.zero		1


	//   ....[124]....
        /*08a8*/ 	.word	0x000076f0
        /*08ac*/ 	.word	0x00000000
        /*08b0*/ 	.word	0x000000f0
        /*08b4*/ 	.short	0x010a
        /*08b6*/ 	.byte	0xff
	.zero		1


	//   ....[125]....
        /*08b8*/ 	.word	0x00007750
        /*08bc*/ 	.word	0x00000002
        /*08c0*/ 	.word	0x00000130
        /*08c4*/ 	.short	0x010a
        /*08c6*/ 	.byte	0xff
	.zero		1


	//   ....[126]....
        /*08c8*/ 	.word	0x000077b0
        /*08cc*/ 	.word	0x00000000
        /*08d0*/ 	.word	0x00000000
        /*08d4*/ 	.short	0x010a
        /*08d6*/ 	.byte	0xff
	.zero		1


	//   ....[127]....
        /*08d8*/ 	.word	0x00007810
        /*08dc*/ 	.word	0x00000000
        /*08e0*/ 	.word	0x00000000
        /*08e4*/ 	.short	0x010a
        /*08e6*/ 	.byte	0xff
	.zero		1


	//   ....[128]....
        /*08e8*/ 	.word	0x00007870
        /*08ec*/ 	.word	0x00000000
        /*08f0*/ 	.word	0x00000000
        /*08f4*/ 	.short	0x010a
        /*08f6*/ 	.byte	0xff
	.zero		1


	//   ....[129]....
        /*08f8*/ 	.word	0x000078d0
        /*08fc*/ 	.word	0x00000000
        /*0900*/ 	.word	0x00000000
        /*0904*/ 	.short	0x010a
        /*0906*/ 	.byte	0xff
	.zero		1


	//   ....[130]....
        /*0908*/ 	.word	0x00007930
        /*090c*/ 	.word	0x00000000
        /*0910*/ 	.word	0x00000000
        /*0914*/ 	.short	0x010a
        /*0916*/ 	.byte	0xff
	.zero		1


	//   ....[131]....
        /*0918*/ 	.word	0x00007980
        /*091c*/ 	.word	0x00000007
        /*0920*/ 	.word	0x000000f0
        /*0924*/ 	.short	0x010a
        /*0926*/ 	.byte	0xff
	.zero		1


	//   ....[132]....
        /*0928*/ 	.word	0x000079e0
        /*092c*/ 	.word	0x00000000
        /*0930*/ 	.word	0x000000e8
        /*0934*/ 	.short	0x010a
        /*0936*/ 	.byte	0xff
	.zero		1


	//   ....[133]....
        /*0938*/ 	.word	0x00007a40
        /*093c*/ 	.word	0x00000000
        /*0940*/ 	.word	0x000000d8
        /*0944*/ 	.short	0x010a
        /*0946*/ 	.byte	0xff
	.zero		1


	//   ....[134]....
        /*0948*/ 	.word	0x00007a90
        /*094c*/ 	.word	0x00000003
        /*0950*/ 	.word	0x000000f0
        /*0954*/ 	.short	0x010a
        /*0956*/ 	.byte	0xff
	.zero		1


	//   ....[135]....
        /*0958*/ 	.word	0x00007af0
        /*095c*/ 	.word	0x00000000
        /*0960*/ 	.word	0x000000d0
        /*0964*/ 	.short	0x010a
        /*0966*/ 	.byte	0xff
	.zero		1


	//   ....[136]....
        /*0968*/ 	.word	0x00007b40
        /*096c*/ 	.word	0x00000016
        /*0970*/ 	.word	0x00000110
        /*0974*/ 	.short	0x010a
        /*0976*/ 	.byte	0xff
	.zero		1


	//----- nvinfo : EIATTR_NUM_MBARRIERS
	.align		4
.L_47:
        /*0978*/ 	.byte	0x03, 0x38
        /*097a*/ 	.short	0x002e


	//----- nvinfo : EIATTR_EXIT_INSTR_OFFSETS
	.align		4
        /*097c*/ 	.byte	0x04, 0x1c
        /*097e*/ 	.short	(.L_49 - .L_48)


	//   ....[0]....
.L_48:
        /*0980*/ 	.word	0x00003080


	//   ....[1]....
        /*0984*/ 	.word	0x00003570


	//   ....[2]....
        /*0988*/ 	.word	0x000035d0


	//   ....[3]....
        /*098c*/ 	.word	0x00004540


	//   ....[4]....
        /*0990*/ 	.word	0x00005170


	//   ....[5]....
        /*0994*/ 	.word	0x000051b0


	//   ....[6]....
        /*0998*/ 	.word	0x00006fa0


	//----- nvinfo : EIATTR_MAX_THREADS
	.align		4
.L_49:
        /*099c*/ 	.byte	0x04, 0x05
        /*099e*/ 	.short	(.L_51 - .L_50)
.L_50:
        /*09a0*/ 	.word	0x00000100
        /*09a4*/ 	.word	0x00000001
        /*09a8*/ 	.word	0x00000001


	//----- nvinfo : EIATTR_CRS_STACK_SIZE
	.align		4
.L_51:
        /*09ac*/ 	.byte	0x04, 0x1e
        /*09ae*/ 	.short	(.L_53 - .L_52)
.L_52:
        /*09b0*/ 	.word	0x00000000


	//----- nvinfo : EIATTR_CBANK_PARAM_SIZE
	.align		4
.L_53:
        /*09b4*/ 	.byte	0x03, 0x19
        /*09b6*/ 	.short	0x0800


	//----- nvinfo : EIATTR_PARAM_CBANK
	.align		4
        /*09b8*/ 	.byte	0x04, 0x0a
        /*09ba*/ 	.short	(.L_55 - .L_54)
	.align		4
.L_54:
        /*09bc*/ 	.word	index@(.nv.constant0._ZN7cutlass13device_kernelINS_4gemm6kernel13GemmUniversalIN4cute5tupleIJiiiiEEENS1_10collective13CollectiveMmaINS1_35MainloopSm100TmaUmmaWarpSpecializedILi13ELi2ELi4ENS5_IJNS4_1CILi2EEESB_NSA_ILi1EEEEEEEENS5_IJNSA_ILi64EEESF_NSA_ILi128EEEEEENS_12float_e5m2_tENS5_IJlSC_lEEESI_SJ_NS4_8TiledMMAINS4_8MMA_AtomIJNS4_10MMA_TraitsINS4_19SM100_MMA_F8F6F4_SSEJSI_SI_fSF_SF_NS4_17integral_constantINS4_4UMMA5MajorELSQ_0EEESR_NSO_INSP_7ScaleInELSS_0EEEST_EEEEEENS4_6LayoutINS5_IJSC_SC_SC_EEENS5_IJNSA_ILi0EEESY_SY_EEEEENS5_IJNS4_10UnderscoreES11_S11_EEEEENS4_23SM90_TMA_LOAD_MULTICASTENS4_14ComposedLayoutINS4_7SwizzleILi3ELi4ELi3EEENS4_18smem_ptr_flag_bitsILi8EEENSW_INS5_IJNSA_ILi8EEESG_EEENS5_IJSG_SC_EEEEEEEvNS4_8identityES14_S1E_vS1F_EENS_8epilogue10collective18CollectiveEpilogueINS1H_23Sm100TmaWarpSpecializedILi1ELi1ELi32ELb0ELb0EEEJSH_NS5_IJNSW_ISF_SC_EES1M_EEESI_SJ_SI_SJ_NS1H_6fusion15FusionCallbacksIS1L_NS1O_17LinearCombinationISI_fSI_fLNS_15FloatRoundStyleE2EEESH_S1N_JEEENS4_5SM1004TMEM4LOAD26SM100_TMEM_LOAD_16dp32b32xENS4_13SM90_TMA_LOADENS15_INS16_ILi2ELi4ELi3EEES19_NSW_INS5_IJS1A_SF_EEENS5_IJSF_SC_EEEEEEENS4_39AutoVectorizingCopyWithAssumedAlignmentILi128EEENS4_14SM90_TMA_STOREES23_S25_S25_EEEvvEEEEvNT_6ParamsE)
        /*09c0*/ 	.short	0x0380
        /*09c2*/ 	.short	0x0800


	//----- nvinfo : EIATTR_SW_WAR
	.align		4
.L_55:
        /*09c4*/ 	.byte	0x04, 0x36
        /*09c6*/ 	.short	(.L_57 - .L_56)
.L_56:
        /*09c8*/ 	.word	0x00000008
.L_57:


//--------------------- .nv.callgraph             --------------------------
	.section	.nv.callgraph,"",@"SHT_CUDA_CALLGRAPH"
	.align	4
	.sectionentsize	8
	.align		4
        /*0000*/ 	.word	0x00000000
	.align		4
        /*0004*/ 	.word	0xffffffff
	.align		4
        /*0008*/ 	.word	index@(_ZN7cutlass13device_kernelINS_4gemm6kernel13GemmUniversalIN4cute5tupleIJiiiiEEENS1_10collective13CollectiveMmaINS1_35MainloopSm100TmaUmmaWarpSpecializedILi13ELi2ELi4ENS5_IJNS4_1CILi2EEESB_NSA_ILi1EEEEEEEENS5_IJNSA_ILi64EEESF_NSA_ILi128EEEEEENS_12float_e5m2_tENS5_IJlSC_lEEESI_SJ_NS4_8TiledMMAINS4_8MMA_AtomIJNS4_10MMA_TraitsINS4_19SM100_MMA_F8F6F4_SSEJSI_SI_fSF_SF_NS4_17integral_constantINS4_4UMMA5MajorELSQ_0EEESR_NSO_INSP_7ScaleInELSS_0EEEST_EEEEEENS4_6LayoutINS5_IJSC_SC_SC_EEENS5_IJNSA_ILi0EEESY_SY_EEEEENS5_IJNS4_10UnderscoreES11_S11_EEEEENS4_23SM90_TMA_LOAD_MULTICASTENS4_14ComposedLayoutINS4_7SwizzleILi3ELi4ELi3EEENS4_18smem_ptr_flag_bitsILi8EEENSW_INS5_IJNSA_ILi8EEESG_EEENS5_IJSG_SC_EEEEEEEvNS4_8identityES14_S1E_vS1F_EENS_8epilogue10collective18CollectiveEpilogueINS1H_23Sm100TmaWarpSpecializedILi1ELi1ELi32ELb0ELb0EEEJSH_NS5_IJNSW_ISF_SC_EES1M_EEESI_SJ_SI_SJ_NS1H_6fusion15FusionCallbacksIS1L_NS1O_17LinearCombinationISI_fSI_fLNS_15FloatRoundStyleE2EEESH_S1N_JEEENS4_5SM1004TMEM4LOAD26SM100_TMEM_LOAD_16dp32b32xENS4_13SM90_TMA_LOADENS15_INS16_ILi2ELi4ELi3EEES19_NSW_INS5_IJS1A_SF_EEENS5_IJSF_SC_EEEEEEENS4_39AutoVectorizingCopyWithAssumedAlignmentILi128EEENS4_14SM90_TMA_STOREES23_S25_S25_EEEvvEEEEvNT_6ParamsE)
	.align		4
        /*000c*/ 	.word	index@(__assertfail)
	.align		4
        /*0010*/ 	.word	0x00000000
	.align		4
        /*0014*/ 	.word	0xfffffffe
	.align		4
        /*0018*/ 	.word	0x00000000
	.align		4
        /*001c*/ 	.word	0xfffffffd
	.align		4
        /*0020*/ 	.word	0x00000000
	.align		4
        /*0024*/ 	.word	0xfffffffc


//--------------------- .nv.constant4             --------------------------
	.section	.nv.constant4,"a",@progbits
	.align	8
	.align		8
.nv.constant4:
        /*0000*/ 	.dword	__assertfail
	.align		8
        /*0008*/ 	.dword	__unnamed_1
	.align		8
        /*0010*/ 	.dword	__unnamed_2
	.align		8
        /*0018*/ 	.dword	_ZN40_INTERNAL_0b1eafbf_4_k_cu_4a99d2bd_238164cuda3std3__45__cpo5beginE
	.align		8
        /*0020*/ 	.dword	_ZN40_INTERNAL_0b1eafbf_4_k_cu_4a99d2bd_238164cuda3std3__45__cpo3endE
	.align		8
        /*0028*/ 	.dword	_ZN40_INTERNAL_0b1eafbf_4_k_cu_4a99d2bd_238164cuda3std3__45__cpo6cbeginE
	.align		8
        /*0030*/ 	.dword	_ZN40_INTERNAL_0b1eafbf_4_k_cu_4a99d2bd_238164cuda3std3__45__cpo4cendE
	.align		8
        /*0038*/ 	.dword	_ZN40_INTERNAL_0b1eafbf_4_k_cu_4a99d2bd_238164cuda3std3__442_GLOBAL__N__0b1eafbf_4_k_cu_4a99d2bd_238166ignoreE
	.align		8
        /*0040*/ 	.dword	_ZN40_INTERNAL_0b1eafbf_4_k_cu_4a99d2bd_238164cuda3std3__419piecewise_constructE
	.align		8
        /*0048*/ 	.dword	_ZN40_INTERNAL_0b1eafbf_4_k_cu_4a99d2bd_238164cuda3std3__48in_placeE
	.align		8
        /*0050*/ 	.dword	_ZN40_INTERNAL_0b1eafbf_4_k_cu_4a99d2bd_238164cuda3std6ranges3__45__cpo4swapE
	.align		8
        /*0058*/ 	.dword	_ZN40_INTERNAL_0b1eafbf_4_k_cu_4a99d2bd_238164cuda3std6ranges3__45__cpo9iter_moveE
	.align		8
        /*0060*/ 	.dword	_ZN40_INTERNAL_0b1eafbf_4_k_cu_4a99d2bd_238164cute7productE
	.align		8
        /*0068*/ 	.dword	_ZN40_INTERNAL_0b1eafbf_4_k_cu_4a99d2bd_238164cute1_E
	.align		8
        /*0070*/ 	.dword	$str$25
	.align		8
        /*0078*/ 	.dword	$str$26
	.align		8
        /*0080*/ 	.dword	$str$27
	.align		8
        /*0088*/ 	.dword	$str$28


//--------------------- .text._ZN7cutlass13device_kernelINS_4gemm6kernel13GemmUniversalIN4cute5tupleIJiiiiEEENS1_10collective13CollectiveMmaINS1_35MainloopSm100TmaUmmaWarpSpecializedILi13ELi2ELi4ENS5_IJNS4_1CILi2EEESB_NSA_ILi1EEEEEEEENS5_IJNSA_ILi64EEESF_NSA_ILi128EEEEEENS_12float_e5m2_tENS5_IJlSC_lEEESI_SJ_NS4_8TiledMMAINS4_8MMA_AtomIJNS4_10MMA_TraitsINS4_19SM100_MMA_F8F6F4_SSEJSI_SI_fSF_SF_NS4_17integral_constantINS4_4UMMA5MajorELSQ_0EEESR_NSO_INSP_7ScaleInELSS_0EEEST_EEEEEENS4_6LayoutINS5_IJSC_SC_SC_EEENS5_IJNSA_ILi0EEESY_SY_EEEEENS5_IJNS4_10UnderscoreES11_S11_EEEEENS4_23SM90_TMA_LOAD_MULTICASTENS4_14ComposedLayoutINS4_7SwizzleILi3ELi4ELi3EEENS4_18smem_ptr_flag_bitsILi8EEENSW_INS5_IJNSA_ILi8EEESG_EEENS5_IJSG_SC_EEEEEEEvNS4_8identityES14_S1E_vS1F_EENS_8epilogue10collective18CollectiveEpilogueINS1H_23Sm100TmaWarpSpecializedILi1ELi1ELi32ELb0ELb0EEEJSH_NS5_IJNSW_ISF_SC_EES1M_EEESI_SJ_SI_SJ_NS1H_6fusion15FusionCallbacksIS1L_NS1O_17LinearCombinationISI_fSI_fLNS_15FloatRoundStyleE2EEESH_S1N_JEEENS4_5SM1004TMEM4LOAD26SM100_TMEM_LOAD_16dp32b32xENS4_13SM90_TMA_LOADENS15_INS16_ILi2ELi4ELi3EEES19_NSW_INS5_IJS1A_SF_EEENS5_IJSF_SC_EEEEEEENS4_39AutoVectorizingCopyWithAssumedAlignmentILi128EEENS4_14SM90_TMA_STOREES23_S25_S25_EEEvvEEEEvNT_6ParamsE --------------------------
	.section	.text._ZN7cutlass13device_kernelINS_4gemm6kernel13GemmUniversalIN4cute5tupleIJiiiiEEENS1_10collective13CollectiveMmaINS1_35MainloopSm100TmaUmmaWarpSpecializedILi13ELi2ELi4ENS5_IJNS4_1CILi2EEESB_NSA_ILi1EEEEEEEENS5_IJNSA_ILi64EEESF_NSA_ILi128EEEEEENS_12float_e5m2_tENS5_IJlSC_lEEESI_SJ_NS4_8TiledMMAINS4_8MMA_AtomIJNS4_10MMA_TraitsINS4_19SM100_MMA_F8F6F4_SSEJSI_SI_fSF_SF_NS4_17integral_constantINS4_4UMMA5MajorELSQ_0EEESR_NSO_INSP_7ScaleInELSS_0EEEST_EEEEEENS4_6LayoutINS5_IJSC_SC_SC_EEENS5_IJNSA_ILi0EEESY_SY_EEEEENS5_IJNS4_10UnderscoreES11_S11_EEEEENS4_23SM90_TMA_LOAD_MULTICASTENS4_14ComposedLayoutINS4_7SwizzleILi3ELi4ELi3EEENS4_18smem_ptr_flag_bitsILi8EEENSW_INS5_IJNSA_ILi8EEESG_EEENS5_IJSG_SC_EEEEEEEvNS4_8identityES14_S1E_vS1F_EENS_8epilogue10collective18CollectiveEpilogueINS1H_23Sm100TmaWarpSpecializedILi1ELi1ELi32ELb0ELb0EEEJSH_NS5_IJNSW_ISF_SC_EES1M_EEESI_SJ_SI_SJ_NS1H_6fusion15FusionCallbacksIS1L_NS1O_17LinearCombinationISI_fSI_fLNS_15FloatRoundStyleE2EEESH_S1N_JEEENS4_5SM1004TMEM4LOAD26SM100_TMEM_LOAD_16dp32b32xENS4_13SM90_TMA_LOADENS15_INS16_ILi2ELi4ELi3EEES19_NSW_INS5_IJS1A_SF_EEENS5_IJSF_SC_EEEEEEENS4_39AutoVectorizingCopyWithAssumedAlignmentILi128EEENS4_14SM90_TMA_STOREES23_S25_S25_EEEvvEEEEvNT_6ParamsE,"ax",@progbits
	.align	128
.text._ZN7cutlass13device_kernelINS_4gemm6kernel13GemmUniversalIN4cute5tupleIJiiiiEEENS1_10collective13CollectiveMmaINS1_35MainloopSm100TmaUmmaWarpSpecializedILi13ELi2ELi4ENS5_IJNS4_1CILi2EEESB_NSA_ILi1EEEEEEEENS5_IJNSA_ILi64EEESF_NSA_ILi128EEEEEENS_12float_e5m2_tENS5_IJlSC_lEEESI_SJ_NS4_8TiledMMAINS4_8MMA_AtomIJNS4_10MMA_TraitsINS4_19SM100_MMA_F8F6F4_SSEJSI_SI_fSF_SF_NS4_17integral_constantINS4_4UMMA5MajorELSQ_0EEESR_NSO_INSP_7ScaleInELSS_0EEEST_EEEEEENS4_6LayoutINS5_IJSC_SC_SC_EEENS5_IJNSA_ILi0EEESY_SY_EEEEENS5_IJNS4_10UnderscoreES11_S11_EEEEENS4_23SM90_TMA_LOAD_MULTICASTENS4_14ComposedLayoutINS4_7SwizzleILi3ELi4ELi3EEENS4_18smem_ptr_flag_bitsILi8EEENSW_INS5_IJNSA_ILi8EEESG_EEENS5_IJSG_SC_EEEEEEEvNS4_8identityES14_S1E_vS1F_EENS_8epilogue10collective18CollectiveEpilogueINS1H_23Sm100TmaWarpSpecializedILi1ELi1ELi32ELb0ELb0EEEJSH_NS5_IJNSW_ISF_SC_EES1M_EEESI_SJ_SI_SJ_NS1H_6fusion15FusionCallbacksIS1L_NS1O_17LinearCombinationISI_fSI_fLNS_15FloatRoundStyleE2EEESH_S1N_JEEENS4_5SM1004TMEM4LOAD26SM100_TMEM_LOAD_16dp32b32xENS4_13SM90_TMA_LOADENS15_INS16_ILi2ELi4ELi3EEES19_NSW_INS5_IJS1A_SF_EEENS5_IJSF_SC_EEEEEEENS4_39AutoVectorizingCopyWithAssumedAlignmentILi128EEENS4_14SM90_TMA_STOREES23_S25_S25_EEEvvEEEEvNT_6ParamsE:
        .type           _ZN7cutlass13device_kernelINS_4gemm6kernel13GemmUniversalIN4cute5tupleIJiiiiEEENS1_10collective13CollectiveMmaINS1_35MainloopSm100TmaUmmaWarpSpecializedILi13ELi2ELi4ENS5_IJNS4_1CILi2EEESB_NSA_ILi1EEEEEEEENS5_IJNSA_ILi64EEESF_NSA_ILi128EEEEEENS_12float_e5m2_tENS5_IJlSC_lEEESI_SJ_NS4_8TiledMMAINS4_8MMA_AtomIJNS4_10MMA_TraitsINS4_19SM100_MMA_F8F6F4_SSEJSI_SI_fSF_SF_NS4_17integral_constantINS4_4UMMA5MajorELSQ_0EEESR_NSO_INSP_7ScaleInELSS_0EEEST_EEEEEENS4_6LayoutINS5_IJSC_SC_SC_EEENS5_IJNSA_ILi0EEESY_SY_EEEEENS5_IJNS4_10UnderscoreES11_S11_EEEEENS4_23SM90_TMA_LOAD_MULTICASTENS4_14ComposedLayoutINS4_7SwizzleILi3ELi4ELi3EEENS4_18smem_ptr_flag_bitsILi8EEENSW_INS5_IJNSA_ILi8EEESG_EEENS5_IJSG_SC_EEEEEEEvNS4_8identityES14_S1E_vS1F_EENS_8epilogue10collective18CollectiveEpilogueINS1H_23Sm100TmaWarpSpecializedILi1ELi1ELi32ELb0ELb0EEEJSH_NS5_IJNSW_ISF_SC_EES1M_EEESI_SJ_SI_SJ_NS1H_6fusion15FusionCallbacksIS1L_NS1O_17LinearCombinationISI_fSI_fLNS_15FloatRoundStyleE2EEESH_S1N_JEEENS4_5SM1004TMEM4LOAD26SM100_TMEM_LOAD_16dp32b32xENS4_13SM90_TMA_LOADENS15_INS16_ILi2ELi4ELi3EEES19_NSW_INS5_IJS1A_SF_EEENS5_IJSF_SC_EEEEEEENS4_39AutoVectorizingCopyWithAssumedAlignmentILi128EEENS4_14SM90_TMA_STOREES23_S25_S25_EEEvvEEEEvNT_6ParamsE,@function
        .size           _ZN7cutlass13device_kernelINS_4gemm6kernel13GemmUniversalIN4cute5tupleIJiiiiEEENS1_10collective13CollectiveMmaINS1_35MainloopSm100TmaUmmaWarpSpecializedILi13ELi2ELi4ENS5_IJNS4_1CILi2EEESB_NSA_ILi1EEEEEEEENS5_IJNSA_ILi64EEESF_NSA_ILi128EEEEEENS_12float_e5m2_tENS5_IJlSC_lEEESI_SJ_NS4_8TiledMMAINS4_8MMA_AtomIJNS4_10MMA_TraitsINS4_19SM100_MMA_F8F6F4_SSEJSI_SI_fSF_SF_NS4_17integral_constantINS4_4UMMA5MajorELSQ_0EEESR_NSO_INSP_7ScaleInELSS_0EEEST_EEEEEENS4_6LayoutINS5_IJSC_SC_SC_EEENS5_IJNSA_ILi0EEESY_SY_EEEEENS5_IJNS4_10UnderscoreES11_S11_EEEEENS4_23SM90_TMA_LOAD_MULTICASTENS4_14ComposedLayoutINS4_7SwizzleILi3ELi4ELi3EEENS4_18smem_ptr_flag_bitsILi8EEENSW_INS5_IJNSA_ILi8EEESG_EEENS5_IJSG_SC_EEEEEEEvNS4_8identityES14_S1E_vS1F_EENS_8epilogue10collective18CollectiveEpilogueINS1H_23Sm100TmaWarpSpecializedILi1ELi1ELi32ELb0ELb0EEEJSH_NS5_IJNSW_ISF_SC_EES1M_EEESI_SJ_SI_SJ_NS1H_6fusion15FusionCallbacksIS1L_NS1O_17LinearCombinationISI_fSI_fLNS_15FloatRoundStyleE2EEESH_S1N_JEEENS4_5SM1004TMEM4LOAD26SM100_TMEM_LOAD_16dp32b32xENS4_13SM90_TMA_LOADENS15_INS16_ILi2ELi4ELi3EEES19_NSW_INS5_IJS1A_SF_EEENS5_IJSF_SC_EEEEEEENS4_39AutoVectorizingCopyWithAssumedAlignmentILi128EEENS4_14SM90_TMA_STOREES23_S25_S25_EEEvvEEEEvNT_6ParamsE,(.L_x_163 - _ZN7cutlass13device_kernelINS_4gemm6kernel13GemmUniversalIN4cute5tupleIJiiiiEEENS1_10collective13CollectiveMmaINS1_35MainloopSm100TmaUmmaWarpSpecializedILi13ELi2ELi4ENS5_IJNS4_1CILi2EEESB_NSA_ILi1EEEEEEEENS5_IJNSA_ILi64EEESF_NSA_ILi128EEEEEENS_12float_e5m2_tENS5_IJlSC_lEEESI_SJ_NS4_8TiledMMAINS4_8MMA_AtomIJNS4_10MMA_TraitsINS4_19SM100_MMA_F8F6F4_SSEJSI_SI_fSF_SF_NS4_17integral_constantINS4_4UMMA5MajorELSQ_0EEESR_NSO_INSP_7ScaleInELSS_0EEEST_EEEEEENS4_6LayoutINS5_IJSC_SC_SC_EEENS5_IJNSA_ILi0EEESY_SY_EEEEENS5_IJNS4_10UnderscoreES11_S11_EEEEENS4_23SM90_TMA_LOAD_MULTICASTENS4_14ComposedLayoutINS4_7SwizzleILi3ELi4ELi3EEENS4_18smem_ptr_flag_bitsILi8EEENSW_INS5_IJNSA_ILi8EEESG_EEENS5_IJSG_SC_EEEEEEEvNS4_8identityES14_S1E_vS1F_EENS_8epilogue10collective18CollectiveEpilogueINS1H_23Sm100TmaWarpSpecializedILi1ELi1ELi32ELb0ELb0EEEJSH_NS5_IJNSW_ISF_SC_EES1M_EEESI_SJ_SI_SJ_NS1H_6fusion15FusionCallbacksIS1L_NS1O_17LinearCombinationISI_fSI_fLNS_15FloatRoundStyleE2EEESH_S1N_JEEENS4_5SM1004TMEM4LOAD26SM100_TMEM_LOAD_16dp32b32xENS4_13SM90_TMA_LOADENS15_INS16_ILi2ELi4ELi3EEES19_NSW_INS5_IJS1A_SF_EEENS5_IJSF_SC_EEEEEEENS4_39AutoVectorizingCopyWithAssumedAlignmentILi128EEENS4_14SM90_TMA_STOREES23_S25_S25_EEEvvEEEEvNT_6ParamsE)
        .other          _ZN7cutlass13device_kernelINS_4gemm6kernel13GemmUniversalIN4cute5tupleIJiiiiEEENS1_10collective13CollectiveMmaINS1_35MainloopSm100TmaUmmaWarpSpecializedILi13ELi2ELi4ENS5_IJNS4_1CILi2EEESB_NSA_ILi1EEEEEEEENS5_IJNSA_ILi64EEESF_NSA_ILi128EEEEEENS_12float_e5m2_tENS5_IJlSC_lEEESI_SJ_NS4_8TiledMMAINS4_8MMA_AtomIJNS4_10MMA_TraitsINS4_19SM100_MMA_F8F6F4_SSEJSI_SI_fSF_SF_NS4_17integral_constantINS4_4UMMA5MajorELSQ_0EEESR_NSO_INSP_7ScaleInELSS_0EEEST_EEEEEENS4_6LayoutINS5_IJSC_SC_SC_EEENS5_IJNSA_ILi0EEESY_SY_EEEEENS5_IJNS4_10UnderscoreES11_S11_EEEEENS4_23SM90_TMA_LOAD_MULTICASTENS4_14ComposedLayoutINS4_7SwizzleILi3ELi4ELi3EEENS4_18smem_ptr_flag_bitsILi8EEENSW_INS5_IJNSA_ILi8EEESG_EEENS5_IJSG_SC_EEEEEEEvNS4_8identityES14_S1E_vS1F_EENS_8epilogue10collective18CollectiveEpilogueINS1H_23Sm100TmaWarpSpecializedILi1ELi1ELi32ELb0ELb0EEEJSH_NS5_IJNSW_ISF_SC_EES1M_EEESI_SJ_SI_SJ_NS1H_6fusion15FusionCallbacksIS1L_NS1O_17LinearCombinationISI_fSI_fLNS_15FloatRoundStyleE2EEESH_S1N_JEEENS4_5SM1004TMEM4LOAD26SM100_TMEM_LOAD_16dp32b32xENS4_13SM90_TMA_LOADENS15_INS16_ILi2ELi4ELi3EEES19_NSW_INS5_IJS1A_SF_EEENS5_IJSF_SC_EEEEEEENS4_39AutoVectorizingCopyWithAssumedAlignmentILi128EEENS4_14SM90_TMA_STOREES23_S25_S25_EEEvvEEEEvNT_6ParamsE,@"STO_CUDA_ENTRY STV_DEFAULT"
_ZN7cutlass13device_kernelINS_4gemm6kernel13GemmUniversalIN4cute5tupleIJiiiiEEENS1_10collective13CollectiveMmaINS1_35MainloopSm100TmaUmmaWarpSpecializedILi13ELi2ELi4ENS5_IJNS4_1CILi2EEESB_NSA_ILi1EEEEEEEENS5_IJNSA_ILi64EEESF_NSA_ILi128EEEEEENS_12float_e5m2_tENS5_IJlSC_lEEESI_SJ_NS4_8TiledMMAINS4_8MMA_AtomIJNS4_10MMA_TraitsINS4_19SM100_MMA_F8F6F4_SSEJSI_SI_fSF_SF_NS4_17integral_constantINS4_4UMMA5MajorELSQ_0EEESR_NSO_INSP_7ScaleInELSS_0EEEST_EEEEEENS4_6LayoutINS5_IJSC_SC_SC_EEENS5_IJNSA_ILi0EEESY_SY_EEEEENS5_IJNS4_10UnderscoreES11_S11_EEEEENS4_23SM90_TMA_LOAD_MULTICASTENS4_14ComposedLayoutINS4_7SwizzleILi3ELi4ELi3EEENS4_18smem_ptr_flag_bitsILi8EEENSW_INS5_IJNSA_ILi8EEESG_EEENS5_IJSG_SC_EEEEEEEvNS4_8identityES14_S1E_vS1F_EENS_8epilogue10collective18CollectiveEpilogueINS1H_23Sm100TmaWarpSpecializedILi1ELi1ELi32ELb0ELb0EEEJSH_NS5_IJNSW_ISF_SC_EES1M_EEESI_SJ_SI_SJ_NS1H_6fusion15FusionCallbacksIS1L_NS1O_17LinearCombinationISI_fSI_fLNS_15FloatRoundStyleE2EEESH_S1N_JEEENS4_5SM1004TMEM4LOAD26SM100_TMEM_LOAD_16dp32b32xENS4_13SM90_TMA_LOADENS15_INS16_ILi2ELi4ELi3EEES19_NSW_INS5_IJS1A_SF_EEENS5_IJSF_SC_EEEEEEENS4_39AutoVectorizingCopyWithAssumedAlignmentILi128EEENS4_14SM90_TMA_STOREES23_S25_S25_EEEvvEEEEvNT_6ParamsE:
[----:B------:R-:W1:Y:S01]  /*0000*/  LDC R1, c[0x0][0x37c] ;  /* 0x0000df00ff017b82 */ /* 0x000e620000000800 */
[----:B------:R-:W2:Y:S01]  /*0010*/  S2R R76, SR_TID.X ;  /* 0x00000000004c7919 */ /* 0x000ea20000002100 */
[----:B------:R-:W3:Y:S01]  /*0020*/  LDCU.64 UR8, c[0x0][0x890] ;  /* 0x00011200ff0877ac */ /* 0x000ee20008000a00 */
[----:B------:R-:W-:Y:S02]  /*0030*/  PRMT R79, RZ, 0x7610, R79 ;  /* 0x00007610ff4f7816 */ /* 0x000fe4000000004f */
[----:B------:R-:W-:Y:S01]  /*0040*/  ELECT P3, URZ, PT ;  /* 0x0000000000ff782f */ /* 0x000fe20003860000 */
[----:B---3--:R-:W-:-:S04]  /*0050*/  UISETP.NE.U32.AND UP0, UPT, UR8, URZ, UPT ;  /* 0x000000ff0800728c */ /* 0x008fc8000bf05070 */
[----:B------:R-:W-:Y:S01]  /*0060*/  UISETP.NE.AND.EX UP0, UPT, UR9, URZ, UPT, UP0 ;  /* 0x000000ff0900728c */ /* 0x000fe2000bf05300 */
[----:B--2---:R-:W-:-:S05]  /*0070*/  SHF.R.U32.HI R80, RZ, 0x5, R76 ;  /* 0x00000005ff507819 */ /* 0x004fca000001164c */
[----:B------:R-:W2:Y:S02]  /*0080*/  SHFL.IDX PT, R0, R80, RZ, 0x1f ;  /* 0x00001fff50007589 */ /* 0x000ea400000e0000 */
[----:B--2---:R-:W-:Y:S01]  /*0090*/  R2UR UR22, R0 ;  /* 0x00000000001672ca */ /* 0x004fe200000e0000 */
[----:B-1----:R-:W-:-:S14]  /*00a0*/  BRA.U UP0, `(.L_x_0) ;  /* 0x0000000100307547 */ /* 0x002fdc000b800000 */
[----:B------:R-:W1:Y:S02]  /*00b0*/  LDCU.64 UR4, c[0x0][0x888] ;  /* 0x00011100ff0477ac */ /* 0x000e640008000a00 */
[----:B-1----:R-:W-:-:S04]  /*00c0*/  UISETP.NE.U32.AND UP0, UPT, UR4, URZ, UPT ;  /* 0x000000ff0400728c */ /* 0x002fc8000bf05070 */
[----:B------:R-:W-:-:S09]  /*00d0*/  UISETP.NE.AND.EX UP0, UPT, UR5, URZ, UPT, UP0 ;  /* 0x000000ff0500728c */ /* 0x000fd2000bf05300 */
[----:B------:R-:W-:Y:S05]  /*00e0*/  BRA.U !UP0, `(.L_x_1) ;  /* 0x0000000108147547 */ /* 0x000fea000b800000 */
[----:B------:R-:W1:Y:S01]  /*00f0*/  LDC.64 R2, c[0x0][0x888] ;  /* 0x00022200ff027b82 */ /* 0x000e620000000a00 */
[----:B------:R-:W1:Y:S02]  /*0100*/  LDCU.64 UR4, c[0x0][0x358] ;  /* 0x00006b00ff0477ac */ /* 0x000e640008000a00 */
[----:B-1----:R1:W5:Y:S01]  /*0110*/  LDG.E R39, desc[UR4][R2.64] ;  /* 0x0000000402277981 */ /* 0x002362000c1e1900 */
[----:B------:R-:W-:Y:S01]  /*0120*/  HFMA2 R79, -RZ, RZ, 0, 5.9604644775390625e-08 ;  /* 0x00000001ff4f7431 */ /* 0x000fe200000001ff */
[----:B------:R-:W-:Y:S05]  /*0130*/  BRA `(.L_x_0) ;  /* 0x00000000000c7947 */ /* 0x000fea0003800000 */
.L_x_1:
[----:B------:R-:W1:Y:S01]  /*0140*/  LDCU UR4, c[0x0][0x880] ;  /* 0x00011000ff0477ac */ /* 0x000e620008000800 */
[----:B------:R-:W-:Y:S01]  /*0150*/  HFMA2 R79, -RZ, RZ, 0, 5.9604644775390625e-08 ;  /* 0x00000001ff4f7431 */ /* 0x000fe200000001ff */
[----:B-1----:R-:W-:-:S07]  /*0160*/  MOV R39, UR4 ;  /* 0x0000000400277c02 */ /* 0x002fce0008000f00 */
.L_x_0:
[----:B------:R-:W2:Y:S02]  /*0170*/  LDCU.64 UR4, c[0x0][0x8b0] ;  /* 0x00011600ff0477ac */ /* 0x000ea40008000a00 */
[----:B--2---:R-:W-:-:S04]  /*0180*/  UISETP.NE.U32.AND UP0, UPT, UR4, URZ, UPT ;  /* 0x000000ff0400728c */ /* 0x004fc8000bf05070 */
[----:B------:R-:W-:-:S09]  /*0190*/  UISETP.NE.AND.EX UP0, UPT, UR5, URZ, UPT, UP0 ;  /* 0x000000ff0500728c */ /* 0x000fd2000bf05300 */
[----:B------:R-:W-:Y:S05]  /*01a0*/  BRA.U UP0, `(.L_x_2) ;  /* 0x0000000100287547 */ /* 0x000fea000b800000 */
[----:B------:R-:W2:Y:S02]  /*01b0*/  LDCU.64 UR4, c[0x0][0x8a8] ;  /* 0x00011500ff0477ac */ /* 0x000ea40008000a00 */
[----:B--2---:R-:W-:-:S04]  /*01c0*/  UISETP.NE.U32.AND UP0, UPT, UR4, URZ, UPT ;  /* 0x000000ff0400728c */ /* 0x004fc8000bf05070 */
[----:B------:R-:W-:-:S09]  /*01d0*/  UISETP.NE.AND.EX UP0, UPT, UR5, URZ, UPT, UP0 ;  /* 0x000000ff0500728c */ /* 0x000fd2000bf05300 */
[----:B------:R-:W-:Y:S05]  /*01e0*/  BRA.U !UP0, `(.L_x_3) ;  /* 0x0000000108107547 */ /* 0x000fea000b800000 */
[----:B-1----:R-:W1:Y:S01]  /*01f0*/  LDC.64 R2, c[0x0][0x8a8] ;  /* 0x00022a00ff027b82 */ /* 0x002e620000000a00 */
[----:B------:R-:W1:Y:S02]  /*0200*/  LDCU.64 UR4, c[0x0][0x358] ;  /* 0x00006b00ff0477ac */ /* 0x000e640008000a00 */
[----:B-1----:R2:W5:Y:S01]  /*0210*/  LDG.E R38, desc[UR4][R2.64] ;  /* 0x0000000402267981 */ /* 0x002562000c1e1900 */
[----:B------:R-:W-:Y:S05]  /*0220*/  BRA `(.L_x_2) ;  /* 0x0000000000087947 */ /* 0x000fea0003800000 */
.L_x_3:
[----:B------:R-:W2:Y:S02]  /*0230*/  LDCU UR4, c[0x0][0x8a0] ;  /* 0x00011400ff0477ac */ /* 0x000ea40008000800 */
[----:B--2---:R-:W-:Y:S02]  /*0240*/  MOV R38, UR4 ;  /* 0x0000000400267c02 */ /* 0x004fe40008000f00 */
.L_x_2:
[----:B------:R-:W-:Y:S01]  /*0250*/  IMAD.U32 R0, RZ, RZ, UR22 ;  /* 0x00000016ff007e24 */ /* 0x000fe2000f8e00ff */
[----:B------:R-:W-:Y:S04]  /*0260*/  BSSY.RECONVERGENT B0, `(.L_x_4) ;  /* 0x000000c000007945 */ /* 0x000fe80003800200 */
[C---:B------:R-:W-:Y:S02]  /*0270*/  ISETP.NE.OR P1, PT, R0.reuse, 0x1, !P3 ;  /* 0x000000010000780c */ /* 0x040fe40005f25670 */
[----:B------:R-:W-:-:S11]  /*0280*/  ISETP.NE.OR P0, PT, R0, 0x3, !P3 ;  /* 0x000000030000780c */ /* 0x000fd60005f05670 */
[----:B------:R-:W-:Y:S05]  /*0290*/  @P1 BRA `(.L_x_5) ;  /* 0x0000000000201947 */ /* 0x000fea0003800000 */
[----:B------:R-:W3:Y:S02]  /*02a0*/  LDCU.64 UR4, c[0x0][0x348] ;  /* 0x00006900ff0477ac */ /* 0x000ee40008000a00 */
[----:B---3--:R-:W-:Y:S02]  /*02b0*/  UIADD3 UR6, UP1, UPT, UR4, 0x80, URZ ;  /* 0x0000008004067890 */ /* 0x008fe4000ff3e0ff */
[----:B------:R-:W-:Y:S02]  /*02c0*/  UIADD3 UR4, UP0, UPT, UR4, 0x180, URZ ;  /* 0x0000018004047890 */ /* 0x000fe4000ff1e0ff */
[----:B------:R-:W-:Y:S02]  /*02d0*/  UIADD3.X UR7, UPT, UPT, URZ, UR5, URZ, UP1, !UPT ;  /* 0x00000005ff077290 */ /* 0x000fe40008ffe4ff */
[----:B------:R-:W-:-:S07]  /*02e0*/  UIADD3.X UR5, UPT, UPT, URZ, UR5, URZ, UP0, !UPT ;  /* 0x00000005ff057290 */ /* 0x000fce00087fe4ff */
[----:B------:R3:W-:Y:S02]  /*02f0*/  UTMACCTL.PF [UR6] ;  /* 0x00000000060079b9 */ /* 0x0007e40008040000 */
[----:B------:R3:W-:Y:S02]  /*0300*/  UTMACCTL.PF [UR4] ;  /* 0x00000000040079b9 */ /* 0x0007e40008040000 */
[----:B---3--:R-:W-:Y:S01]  /*0310*/  NOP ;  /* 0x0000000000007918 */ /* 0x008fe20000000000 */
.L_x_5:
[----:B------:R-:W-:Y:S05]  /*0320*/  BSYNC.RECONVERGENT B0 ;  /* 0x0000000000007941 */ /* 0x000fea0003800200 */
.L_x_4:
[----:B------:R-:W-:Y:S04]  /*0330*/  BSSY.RECONVERGENT B0, `(.L_x_6) ;  /* 0x000000a000007945 */ /* 0x000fe80003800200 */
        /* <DEDUP_REMOVED lines=9> */
.L_x_7:
[----:B------:R-:W-:Y:S05]  /*03d0*/  BSYNC.RECONVERGENT B0 ;  /* 0x0000000000007941 */ /* 0x000fea0003800200 */
.L_x_6:
[----:B------:R-:W3:Y:S01]  /*03e0*/  LDCU.64 UR4, c[0x0][0x888] ;  /* 0x00011100ff0477ac */ /* 0x000ee20008000a00 */
[----:B------:R-:W-:Y:S02]  /*03f0*/  UISETP.EQ.U32.AND UP1, UPT, UR8, URZ, UPT ;  /* 0x000000ff0800728c */ /* 0x000fe4000bf22070 */
[----:B------:R-:W-:Y:S02]  /*0400*/  UPLOP3.LUT UP3, UPT, UPT, UPT, UPT, 0x80, 0x8 ;  /* 0x000000000008789c */ /* 0x000fe40003f6f070 */
[----:B---3--:R-:W-:-:S04]  /*0410*/  UISETP.NE.U32.AND UP0, UPT, UR4, URZ, UPT ;  /* 0x000000ff0400728c */ /* 0x008fc8000bf05070 */
[----:B------:R-:W-:-:S04]  /*0420*/  UISETP.NE.AND.EX UP0, UPT, UR5, URZ, UPT, UP0 ;  /* 0x000000ff0500728c */ /* 0x000fc8000bf05300 */
[----:B------:R-:W-:-:S04]  /*0430*/  UISETP.EQ.OR.EX UP2, UPT, UR9, URZ, !UP0, UP1 ;  /* 0x000000ff0900728c */ /* 0x000fc8000c742710 */
[----:B------:R-:W-:-:S05]  /*0440*/  UP2UR UR61, UPR, URZ, 0x4 ;  /* 0x00000004ff3d7883 */ /* 0x000fca0008000000 */
[----:B------:R-:W-:Y:S07]  /*0450*/  BRA.U !UP2, `(.L_x_8) ;  /* 0x000000010a207547 */ /* 0x000fee000b800000 */
[----:B------:R-:W-:Y:S01]  /*0460*/  UISETP.NE.U32.AND UP1, UPT, UR8, URZ, UPT ;  /* 0x000000ff0800728c */ /* 0x000fe2000bf25070 */
[----:B-----5:R-:W-:Y:S01]  /*0470*/  FSETP.NEU.AND P0, PT, R39, RZ, PT ;  /* 0x000000ff2700720b */ /* 0x020fe20003f0d000 */
[----:B------:R-:W-:Y:S02]  /*0480*/  USEL UR4, URZ, 0xffffffff, UP0 ;  /* 0xffffffffff047887 */ /* 0x000fe40008000000 */
[----:B------:R-:W-:-:S10]  /*0490*/  UISETP.NE.AND.EX UP1, UPT, UR9, URZ, UPT, UP1 ;  /* 0x000000ff0900728c */ /* 0x000fd4000bf25310 */
[----:B------:R-:W-:Y:S01]  /*04a0*/  VOTEU.ANY UP0, P0 ;  /* 0x0000000000ff7886 */ /* 0x000fe20000000100 */
[----:B------:R-:W-:-:S04]  /*04b0*/  @!UP1 USEL UR4, URZ, 0xffffffff, UP0 ;  /* 0xffffffffff049887 */ /* 0x000fc80008000000 */
[----:B------:R-:W-:-:S04]  /*04c0*/  ULOP3.LUT UR4, UR4, 0x1, URZ, 0xc0, !UPT ;  /* 0x0000000104047892 */ /* 0x000fc8000f8ec0ff */
[----:B------:R-:W-:-:S11]  /*04d0*/  UISETP.NE.U32.AND UP3, UPT, UR4, 0x1, UPT ;  /* 0x000000010400788c */ /* 0x000fd6000bf65070 */
.L_x_8:
[----:B-12---:R-:W1:Y:S01]  /*04e0*/  SHFL.IDX PT, R2, R80, RZ, 0x1f ;  /* 0x00001fff50027589 */ /* 0x006e6200000e0000 */
[----:B------:R-:W-:-:S04]  /*04f0*/  UISETP.NE.AND UP0, UPT, UR22, 0x2, UPT ;  /* 0x000000021600788c */ /* 0x000fc8000bf05270 */
[----:B------:R-:W-:Y:S01]  /*0500*/  USEL UR34, URZ, 0x1, UP0 ;  /* 0x00000001ff227887 */ /* 0x000fe20008000000 */
[----:B-1----:R-:W-:-:S13]  /*0510*/  ISETP.NE.AND P0, PT, R2, RZ, PT ;  /* 0x000000ff0200720c */ /* 0x002fda0003f05270 */
[----:B------:R-:W-:Y:S05]  /*0520*/  @P0 BRA `(.L_x_9) ;  /* 0x0000000000ac0947 */ /* 0x000fea0003800000 */
[----:B------:R-:W-:Y:S01]  /*0530*/  ELECT P0, URZ, PT ;  /* 0x0000000000ff782f */ /* 0x000fe20003800000 */
[----:B------:R-:W-:-:S12]  /*0540*/  BSSY.RECONVERGENT B0, `(.L_x_9) ;  /* 0x0000029000007945 */ /* 0x000fd80003800200 */
[----:B------:R-:W-:Y:S05]  /*0550*/  @!P0 BRA `(.L_x_10) ;  /* 0x00000000009c8947 */ /* 0x000fea0003800000 */
[----:B------:R-:W1:Y:S01]  /*0560*/  S2UR UR4, SR_CgaCtaId ;  /* 0x00000000000479c3 */ /* 0x000e620000008800 */
[----:B------:R-:W-:Y:S01]  /*0570*/  UMOV UR5, 0x400 ;  /* 0x0000040000057882 */ /* 0x000fe20000000000 */
[----:B------:R-:W-:Y:S01]  /*0580*/  UMOV UR8, 0x1 ;  /* 0x0000000100087882 */ /* 0x000fe20000000000 */
[----:B------:R-:W-:Y:S01]  /*0590*/  UMOV UR6, 0x3 ;  /* 0x0000000300067882 */ /* 0x000fe20000000000 */
[----:B------:R-:W-:-:S04]  /*05a0*/  UIADD3 UR8, UPT, UPT, -UR8, 0x100000, URZ ;  /* 0x0010000008087890 */ /* 0x000fc8000fffe1ff */
[----:B------:R-:W-:Y:S02]  /*05b0*/  USHF.L.U32 UR9, UR8, 0xb, URZ ;  /* 0x0000000b08097899 */ /* 0x000fe400080006ff */
[----:B------:R-:W-:Y:S02]  /*05c0*/  USHF.L.U32 UR8, UR8, 0x1, URZ ;  /* 0x0000000108087899 */ /* 0x000fe400080006ff */
[----:B------:R-:W-:-:S04]  /*05d0*/  UIADD3 UR6, UPT, UPT, -UR6, 0x100000, URZ ;  /* 0x0010000006067890 */ /* 0x000fc8000fffe1ff */
[----:B------:R-:W-:Y:S02]  /*05e0*/  USHF.L.U32 UR7, UR6, 0xb, URZ ;  /* 0x0000000b06077899 */ /* 0x000fe400080006ff */
[----:B------:R-:W-:Y:S02]  /*05f0*/  USHF.L.U32 UR6, UR6, 0x1, URZ ;  /* 0x0000000106067899 */ /* 0x000fe400080006ff */
[----:B-1----:R-:W-:Y:S01]  /*0600*/  ULEA UR4, UR4, UR5, 0x18 ;  /* 0x0000000504047291 */ /* 0x002fe2000f8ec0ff */
[----:B------:R-:W1:Y:S11]  /*0610*/  FENCE.VIEW.ASYNC.S ;  /* 0x00000000000073c6 */ /* 0x000e760000000000 */
[----:B-1----:R1:W2:Y:S01]  /*0620*/  SYNCS.EXCH.64 URZ, [UR4], UR8 ;  /* 0x0000000804ff75b2 */ /* 0x0022a20008000100 */
[----:B------:R1:W3:Y:S01]  /*0630*/  SYNCS.EXCH.64 URZ, [UR4+0x68], UR6 ;  /* 0x0000680604ff75b2 */ /* 0x0002e20008000100 */
[----:B------:R1:W4:Y:S01]  /*0640*/  SYNCS.EXCH.64 URZ, [UR4+0x8], UR8 ;  /* 0x0000080804ff75b2 */ /* 0x0003220008000100 */
[----:B------:R1:W1:Y:S01]  /*0650*/  SYNCS.EXCH.64 URZ, [UR4+0x70], UR6 ;  /* 0x0000700604ff75b2 */ /* 0x0002620008000100 */
        /* <DEDUP_REMOVED lines=22> */
[----:B--234-:R-:W-:Y:S01]  /*07c0*/  NOP ;  /* 0x0000000000007918 */ /* 0x01cfe20000000000 */
.L_x_10:
[----:B-1----:R-:W-:Y:S05]  /*07d0*/  BSYNC.RECONVERGENT B0 ;  /* 0x0000000000007941 */ /* 0x002fea0003800200 */
.L_x_9:
[----:B------:R-:W1:Y:S01]  /*07e0*/  SHFL.IDX PT, R2, R80, RZ, 0x1f ;  /* 0x00001fff50027589 */ /* 0x000e6200000e0000 */
[----:B------:R-:W-:Y:S01]  /*07f0*/  NOP ;  /* 0x0000000000007918 */ /* 0x000fe20000000000 */
[----:B-1----:R-:W-:-:S13]  /*0800*/  ISETP.NE.AND P0, PT, R2, 0x1, PT ;  /* 0x000000010200780c */ /* 0x002fda0003f05270 */
[----:B------:R-:W-:Y:S05]  /*0810*/  @P0 BRA `(.L_x_11) ;  /* 0x0000000000400947 */ /* 0x000fea0003800000 */
        /* <DEDUP_REMOVED lines=9> */
[----:B------:R-:W-:Y:S01]  /*08b0*/  USHF.L.U32 UR6, UR6, 0x1, URZ ;  /* 0x0000000106067899 */ /* 0x000fe200080006ff */
[----:B------:R-:W-:Y:S01]  /*08c0*/  ELECT P0, URZ, PT ;  /* 0x0000000000ff782f */ /* 0x000fe20003800000 */
[----:B-1----:R-:W-:Y:S01]  /*08d0*/  ULEA UR4, UR4, UR5, 0x18 ;  /* 0x0000000504047291 */ /* 0x002fe2000f8ec0ff */
[----:B------:R-:W1:Y:S11]  /*08e0*/  FENCE.VIEW.ASYNC.S ;  /* 0x00000000000073c6 */ /* 0x000e760000000000 */
[----:B-1----:R1:W2:Y:S01]  /*08f0*/  SYNCS.EXCH.64 URZ, [UR4+0xd0], UR8 ;  /* 0x0000d00804ff75b2 */ /* 0x0022a20008000100 */
[----:B------:R1:W3:Y:S01]  /*0900*/  SYNCS.EXCH.64 URZ, [UR4+0xd8], UR6 ;  /* 0x0000d80604ff75b2 */ /* 0x0002e20008000100 */
[----:B------:R-:W-:Y:S01]  /*0910*/  NOP ;  /* 0x0000000000007918 */ /* 0x000fe20000000000 */
.L_x_11:
[----:B------:R-:W4:Y:S01]  /*0920*/  SHFL.IDX PT, R2, R80, RZ, 0x1f ;  /* 0x00001fff50027589 */ /* 0x000f2200000e0000 */
[----:B------:R-:W-:Y:S01]  /*0930*/  NOP ;  /* 0x0000000000007918 */ /* 0x000fe20000000000 */
[----:B----4-:R-:W-:-:S13]  /*0940*/  ISETP.NE.AND P0, PT, R2, 0x3, PT ;  /* 0x000000030200780c */ /* 0x010fda0003f05270 */
[----:B------:R-:W-:Y:S05]  /*0950*/  @P0 BRA `(.L_x_12) ;  /* 0x0000000000300947 */ /* 0x000fea0003800000 */
[----:B-1----:R-:W1:Y:S01]  /*0960*/  S2UR UR6, SR_CgaCtaId ;  /* 0x00000000000679c3 */ /* 0x002e620000008800 */
[----:B------:R-:W-:Y:S01]  /*0970*/  UMOV UR4, 0x400 ;  /* 0x0000040000047882 */ /* 0x000fe20000000000 */
[----:B------:R-:W-:Y:S01]  /*0980*/  UMOV UR5, 0x20 ;  /* 0x0000002000057882 */ /* 0x000fe20000000000 */
[----:B------:R-:W-:Y:S01]  /*0990*/  ELECT P0, URZ, PT ;  /* 0x0000000000ff782f */ /* 0x000fe20003800000 */
[----:B-1----:R-:W-:Y:S02]  /*09a0*/  ULEA UR6, UR6, UR4, 0x18 ;  /* 0x0000000406067291 */ /* 0x002fe4000f8ec0ff */
[----:B------:R-:W-:-:S04]  /*09b0*/  UIADD3 UR4, UPT, UPT, -UR5, 0x100000, URZ ;  /* 0x0010000005047890 */ /* 0x000fc8000fffe1ff */
[----:B------:R-:W-:Y:S02]  /*09c0*/  USHF.L.U32 UR5, UR4, 0xb, URZ ;  /* 0x0000000b04057899 */ /* 0x000fe400080006ff */
[----:B------:R-:W-:Y:S01]  /*09d0*/  USHF.L.U32 UR4, UR4, 0x1, URZ ;  /* 0x0000000104047899 */ /* 0x000fe200080006ff */
[----:B------:R-:W1:Y:S11]  /*09e0*/  FENCE.VIEW.ASYNC.S ;  /* 0x00000000000073c6 */ /* 0x000e760000000000 */
[----:B-1----:R4:W1:Y:S01]  /*09f0*/  SYNCS.EXCH.64 URZ, [UR6+0xe0], UR4 ;  /* 0x0000e00406ff75b2 */ /* 0x0028620008000100 */
[----:B------:R4:W1:Y:S02]  /*0a00*/  SYNCS.EXCH.64 URZ, [UR6+0xe8], UR4 ;  /* 0x0000e80406ff75b2 */ /* 0x0008640008000100 */
[----:B----4-:R-:W-:Y:S01]  /*0a10*/  NOP ;  /* 0x0000000000007918 */ /* 0x010fe20000000000 */
.L_x_12:
[----:B------:R-:W4:Y:S01]  /*0a20*/  SHFL.IDX PT, R2, R80, RZ, 0x1f ;  /* 0x00001fff50027589 */ /* 0x000f2200000e0000 */
[----:B------:R-:W-:Y:S01]  /*0a30*/  NOP ;  /* 0x0000000000007918 */ /* 0x000fe20000000000 */
[----:B----4-:R-:W-:-:S13]  /*0a40*/  ISETP.NE.AND P0, PT, R2, 0x4, PT ;  /* 0x000000040200780c */ /* 0x010fda0003f05270 */
[----:B------:R-:W-:Y:S05]  /*0a50*/  @P0 BRA `(.L_x_13) ;  /* 0x00000000004c0947 */ /* 0x000fea0003800000 */
[----:B-1----:R-:W1:Y:S01]  /*0a60*/  S2UR UR6, SR_CgaCtaId ;  /* 0x00000000000679c3 */ /* 0x002e620000008800 */
[----:B------:R-:W-:Y:S01]  /*0a70*/  UMOV UR4, 0x3a0 ;  /* 0x000003a000047882 */ /* 0x000fe20000000000 */
[----:B------:R-:W-:Y:S01]  /*0a80*/  UMOV UR5, 0x400 ;  /* 0x0000040000057882 */ /* 0x000fe20000000000 */
[----:B------:R-:W-:Y:S01]  /*0a90*/  USEL UR4, UR4, 0x320, UP3 ;  /* 0x0000032004047887 */ /* 0x000fe20009800000 */
[----:B------:R-:W-:Y:S01]  /*0aa0*/  UMOV UR8, 0x1 ;  /* 0x0000000100087882 */ /* 0x000fe20000000000 */
[----:B------:R-:W-:Y:S01]  /*0ab0*/  ELECT P0, URZ, PT ;  /* 0x0000000000ff782f */ /* 0x000fe20003800000 */
[----:B------:R-:W-:-:S04]  /*0ac0*/  UIADD3 UR8, UPT, UPT, -UR8, 0x100000, URZ ;  /* 0x0010000008087890 */ /* 0x000fc8000fffe1ff */
[----:B------:R-:W-:Y:S02]  /*0ad0*/  USHF.L.U32 UR9, UR8, 0xb, URZ ;  /* 0x0000000b08097899 */ /* 0x000fe400080006ff */
[----:B------:R-:W-:Y:S02]  /*0ae0*/  USHF.L.U32 UR8, UR8, 0x1, URZ ;  /* 0x0000000108087899 */ /* 0x000fe400080006ff */
[----:B-1----:R-:W-:Y:S02]  /*0af0*/  ULEA UR6, UR6, UR5, 0x18 ;  /* 0x0000000506067291 */ /* 0x002fe4000f8ec0ff */
[----:B------:R-:W-:-:S04]  /*0b00*/  UIADD3 UR4, UPT, UPT, -UR4, 0x100000, URZ ;  /* 0x0010000004047890 */ /* 0x000fc8000fffe1ff */
[----:B------:R-:W-:Y:S02]  /*0b10*/  USHF.L.U32 UR5, UR4, 0xb, URZ ;  /* 0x0000000b04057899 */ /* 0x000fe400080006ff */
[----:B------:R-:W-:Y:S01]  /*0b20*/  USHF.L.U32 UR4, UR4, 0x1, URZ ;  /* 0x0000000104047899 */ /* 0x000fe200080006ff */
[----:B------:R-:W1:Y:S03]  /*0b30*/  FENCE.VIEW.ASYNC.S ;  /* 0x00000000000073c6 */ /* 0x000e660000000000 */
[----:B-1----:R4:W1:Y:S08]  /*0b40*/  SYNCS.EXCH.64 URZ, [UR6+0xf0], UR8 ;  /* 0x0000f00806ff75b2 */ /* 0x0028700008000100 */
[----:B------:R4:W1:Y:S01]  /*0b50*/  SYNCS.EXCH.64 URZ, [UR6+0x100], UR4 ;  /* 0x0001000406ff75b2 */ /* 0x0008620008000100 */
[----:B------:R4:W1:Y:S01]  /*0b60*/  SYNCS.EXCH.64 URZ, [UR6+0xf8], UR8 ;  /* 0x0000f80806ff75b2 */ /* 0x0008620008000100 */
[----:B------:R4:W1:Y:S02]  /*0b70*/  SYNCS.EXCH.64 URZ, [UR6+0x108], UR4 ;  /* 0x0001080406ff75b2 */ /* 0x0008640008000100 */
[----:B----4-:R-:W-:Y:S01]  /*0b80*/  NOP ;  /* 0x0000000000007918 */ /* 0x010fe20000000000 */
.L_x_13:
[----:B------:R-:W4:Y:S01]  /*0b90*/  SHFL.IDX PT, R2, R80, RZ, 0x1f ;  /* 0x00001fff50027589 */ /* 0x000f2200000e0000 */
[----:B------:R-:W-:Y:S01]  /*0ba0*/  NOP ;  /* 0x0000000000007918 */ /* 0x000fe20000000000 */
[----:B----4-:R-:W-:-:S13]  /*0bb0*/  ISETP.NE.AND P0, PT, R2, 0x5, PT ;  /* 0x000000050200780c */ /* 0x010fda0003f05270 */
[----:B------:R-:W-:Y:S05]  /*0bc0*/  @P0 BRA `(.L_x_14) ;  /* 0x0000000000580947 */ /* 0x000fea0003800000 */
[----:B-1----:R-:W1:Y:S01]  /*0bd0*/  S2UR UR4, SR_CgaCtaId ;  /* 0x00000000000479c3 */ /* 0x002e620000008800 */
        /* <DEDUP_REMOVED lines=12> */
[----:B-1----:R4:W1:Y:S01]  /*0ca0*/  SYNCS.EXCH.64 URZ, [UR4+0x110], UR8 ;  /* 0x0001100804ff75b2 */ /* 0x0028620008000100 */
[----:B------:R4:W1:Y:S01]  /*0cb0*/  SYNCS.EXCH.64 URZ, [UR4+0x130], UR6 ;  /* 0x0001300604ff75b2 */ /* 0x0008620008000100 */
[----:B------:R4:W1:Y:S01]  /*0cc0*/  SYNCS.EXCH.64 URZ, [UR4+0x118], UR8 ;  /* 0x0001180804ff75b2 */ /* 0x0008620008000100 */
[----:B------:R4:W1:Y:S01]  /*0cd0*/  SYNCS.EXCH.64 URZ, [UR4+0x138], UR6 ;  /* 0x0001380604ff75b2 */ /* 0x0008620008000100 */
[----:B------:R4:W1:Y:S01]  /*0ce0*/  SYNCS.EXCH.64 URZ, [UR4+0x120], UR8 ;  /* 0x0001200804ff75b2 */ /* 0x0008620008000100 */
[----:B------:R4:W1:Y:S01]  /*0cf0*/  SYNCS.EXCH.64 URZ, [UR4+0x140], UR6 ;  /* 0x0001400604ff75b2 */ /* 0x0008620008000100 */
[----:B------:R4:W1:Y:S01]  /*0d00*/  SYNCS.EXCH.64 URZ, [UR4+0x128], UR8 ;  /* 0x0001280804ff75b2 */ /* 0x0008620008000100 */
[----:B------:R4:W1:Y:S02]  /*0d10*/  SYNCS.EXCH.64 URZ, [UR4+0x148], UR6 ;  /* 0x0001480604ff75b2 */ /* 0x0008640008000100 */
[----:B----4-:R-:W-:Y:S01]  /*0d20*/  NOP ;  /* 0x0000000000007918 */ /* 0x010fe20000000000 */
.L_x_14:
[----:B------:R-:W4:Y:S01]  /*0d30*/  SHFL.IDX PT, R2, R80, RZ, 0x1f ;  /* 0x00001fff50027589 */ /* 0x000f2200000e0000 */
[----:B------:R-:W1:Y:S01]  /*0d40*/  S2UR UR48, SR_CgaCtaId ;  /* 0x00000000003079c3 */ /* 0x000e620000008800 */
[----:B------:R-:W-:Y:S01]  /*0d50*/  NOP ;  /* 0x0000000000007918 */ /* 0x000fe20000000000 */
[----:B----4-:R-:W-:-:S13]  /*0d60*/  ISETP.NE.AND P0, PT, R2, 0x3, PT ;  /* 0x000000030200780c */ /* 0x010fda0003f05270 */
[----:B-1----:R-:W-:Y:S05]  /*0d70*/  @P0 BRA `(.L_x_15) ;  /* 0x0000000000340947 */ /* 0x002fea0003800000 */
[----:B------:R-:W-:Y:S01]  /*0d80*/  UMOV UR4, 0x400 ;  /* 0x0000040000047882 */ /* 0x000fe20000000000 */
[----:B------:R-:W-:Y:S01]  /*0d90*/  UMOV UR6, 0x20 ;  /* 0x0000002000067882 */ /* 0x000fe20000000000 */
[----:B------:R-:W-:Y:S02]  /*0da0*/  ULEA UR4, UR48, UR4, 0x18 ;  /* 0x0000000430047291 */ /* 0x000fe4000f8ec0ff */
[----:B------:R-:W-:-:S04]  /*0db0*/  UIADD3 UR6, UPT, UPT, -UR6, 0x100000, URZ ;  /* 0x0010000006067890 */ /* 0x000fc8000fffe1ff */
[----:B------:R-:W-:Y:S02]  /*0dc0*/  USHF.L.U32 UR7, UR6, 0xb, URZ ;  /* 0x0000000b06077899 */ /* 0x000fe400080006ff */
[----:B------:R-:W-:Y:S01]  /*0dd0*/  USHF.L.U32 UR6, UR6, 0x1, URZ ;  /* 0x0000000106067899 */ /* 0x000fe200080006ff */
[----:B------:R-:W-:Y:S01]  /*0de0*/  ELECT P0, URZ, PT ;  /* 0x0000000000ff782f */ /* 0x000fe20003800000 */
[----:B------:R-:W1:Y:S10]  /*0df0*/  FENCE.VIEW.ASYNC.S ;  /* 0x00000000000073c6 */ /* 0x000e740000000000 */
[----:B-1----:R1:W4:Y:S01]  /*0e00*/  SYNCS.EXCH.64 URZ, [UR4+0x150], UR6 ;  /* 0x0001500604ff75b2 */ /* 0x0023220008000100 */
[----:B------:R1:W1:Y:S01]  /*0e10*/  SYNCS.EXCH.64 URZ, [UR4+0x160], UR6 ;  /* 0x0001600604ff75b2 */ /* 0x0002620008000100 */
[----:B------:R1:W1:Y:S01]  /*0e20*/  SYNCS.EXCH.64 URZ, [UR4+0x158], UR6 ;  /* 0x0001580604ff75b2 */ /* 0x0002620008000100 */
[----:B------:R1:W1:Y:S01]  /*0e30*/  SYNCS.EXCH.64 URZ, [UR4+0x168], UR6 ;  /* 0x0001680604ff75b2 */ /* 0x0002620008000100 */
[----:B------:R-:W-:Y:S01]  /*0e40*/  NOP ;  /* 0x0000000000007918 */ /* 0x000fe20000000000 */
.L_x_15:
[----:B-1----:R-:W1:Y:S01]  /*0e50*/  LDCU UR4, c[0x0][0x36c] ;  /* 0x00006d80ff0477ac */ /* 0x002e620008000800 */
[----:B------:R-:W-:Y:S01]  /*0e60*/  ISETP.NE.OR P3, PT, R0, 0x2, !P3 ;  /* 0x000000020000780c */ /* 0x000fe20005f65670 */
[----:B------:R-:W-:Y:S01]  /*0e70*/  NOP ;  /* 0x0000000000007918 */ /* 0x000fe20000000000 */
[----:B------:R-:W-:Y:S01]  /*0e80*/  LOP3.LUT R0, R76, 0x1f, RZ, 0xc0, !PT ;  /* 0x0000001f4c007812 */ /* 0x000fe200078ec0ff */
[----:B------:R-:W-:Y:S02]  /*0e90*/  UISETP.NE.AND UP4, UPT, UR22, URZ, UPT ;  /* 0x000000ff1600728c */ /* 0x000fe4000bf85270 */
[----:B-1----:R-:W-:-:S09]  /*0ea0*/  UISETP.EQ.U32.AND UP5, UPT, UR4, 0x1, UPT ;  /* 0x000000010400788c */ /* 0x002fd2000bfa2070 */
[----:B------:R-:W-:Y:S05]  /*0eb0*/  BRA.U !UP5, `(.L_x_16) ;  /* 0x000000010d087547 */ /* 0x000fea000b800000 */
[----:B--234-:R-:W-:Y:S01]  /*0ec0*/  UCGABAR_ARV ;  /* 0x00000000000079c7 */ /* 0x01cfe20008000000 */
[----:B------:R-:W-:Y:S05]  /*0ed0*/  BRA `(.L_x_17) ;  /* 0x0000000000047947 */ /* 0x000fea0003800000 */
.L_x_16:
[----:B--234-:R-:W-:Y:S01]  /*0ee0*/  NOP ;  /* 0x0000000000007918 */ /* 0x01cfe20000000000 */
.L_x_17:
[----:B------:R-:W1:Y:S01]  /*0ef0*/  S2UR UR46, SR_CTAID.X ;  /* 0x00000000002e79c3 */ /* 0x000e620000002500 */
[----:B------:R-:W-:-:S05]  /*0f00*/  CS2R.32 R3, SR_CgaSize ;  /* 0x0000000000037805 */ /* 0x000fca0000008a00 */
[----:B------:R-:W-:-:S05]  /*0f10*/  IMAD R3, R3, -0xa0, RZ ;  /* 0xffffff6003037824 */ /* 0x000fca00078e02ff */
[----:B------:R-:W-:-:S14]  /*0f20*/  R2UR UR5, R3 ;  /* 0x00000000030572ca */ /* 0x000fdc00000e0000 */
[----:B------:R-:W2:Y:S01]  /*0f30*/  LDCU UR5, c[0x0][UR5+0x2b0] ;  /* 0x00005600050577ac */ /* 0x000ea20008000800 */
[----:B------:R-:W-:-:S05]  /*0f40*/  CS2R.32 R3, SR_CgaSize ;  /* 0x0000000000037805 */ /* 0x000fca0000008a00 */
[----:B------:R-:W-:-:S05]  /*0f50*/  IMAD R3, R3, -0xa0, RZ ;  /* 0xffffff6003037824 */ /* 0x000fca00078e02ff */
[----:B------:R-:W-:-:S14]  /*0f60*/  R2UR UR4, R3 ;  /* 0x00000000030472ca */ /* 0x000fdc00000e0000 */
[----:B------:R-:W3:Y:S01]  /*0f70*/  LDCU UR4, c[0x0][UR4+0x2b4] ;  /* 0x00005680040477ac */ /* 0x000ee20008000800 */
[----:B------:R-:W4:Y:S01]  /*0f80*/  S2UR UR45, SR_CTAID.Y ;  /* 0x00000000002d79c3 */ /* 0x000f220000002600 */
[----:B------:R-:W-:-:S05]  /*0f90*/  CS2R.32 R3, SR_CgaSize ;  /* 0x0000000000037805 */ /* 0x000fca0000008a00 */
[----:B------:R-:W-:-:S05]  /*0fa0*/  IMAD R3, R3, -0xa0, RZ ;  /* 0xffffff6003037824 */ /* 0x000fca00078e02ff */
[----:B------:R-:W-:-:S14]  /*0fb0*/  R2UR UR57, R3 ;  /* 0x00000000033972ca */ /* 0x000fdc00000e0000 */
[----:B------:R-:W3:Y:S01]  /*0fc0*/  LDCU UR57, c[0x0][UR57+0x2a0] ;  /* 0x00005400393977ac */ /* 0x000ee20008000800 */
[----:B------:R-:W-:-:S05]  /*0fd0*/  CS2R.32 R3, SR_CgaSize ;  /* 0x0000000000037805 */ /* 0x000fca0000008a00 */
[----:B------:R-:W-:-:S05]  /*0fe0*/  IMAD R3, R3, -0xa0, RZ ;  /* 0xffffff6003037824 */ /* 0x000fca00078e02ff */
[----:B------:R-:W-:-:S14]  /*0ff0*/  R2UR UR60, R3 ;  /* 0x00000000033c72ca */ /* 0x000fdc00000e0000 */
[----:B------:R-:W3:Y:S01]  /*1000*/  LDCU UR60, c[0x0][UR60+0x2a4] ;  /* 0x000054803c3c77ac */ /* 0x000ee20008000800 */
[----:B------:R-:W-:Y:S02]  /*1010*/  ULOP3.LUT UR49, UR48, 0x1, URZ, 0xc0, !UPT ;  /* 0x0000000130317892 */ /* 0x000fe4000f8ec0ff */
[----:B------:R-:W-:Y:S02]  /*1020*/  USHF.R.U32.HI UR26, URZ, 0x1, UR48 ;  /* 0x00000001ff1a7899 */ /* 0x000fe40008011630 */
[----:B------:R-:W-:Y:S02]  /*1030*/  UISETP.GT.U32.AND UP1, UPT, UR49, 0xffff, UPT ;  /* 0x0000ffff3100788c */ /* 0x000fe4000bf24070 */
[----:B------:R-:W-:Y:S01]  /*1040*/  USHF.L.U32 UR28, UR48, 0xb, URZ ;  /* 0x0000000b301c7899 */ /* 0x000fe200080006ff */
[----:B-1----:R-:W-:Y:S01]  /*1050*/  I2FP.F32.U32 R3, UR46 ;  /* 0x0000002e00037c45 */ /* 0x002fe20008201000 */
[----:B------:R-:W1:Y:S04]  /*1060*/  LDCU UR23, c[0x0][0xb24] ;  /* 0x00016480ff1777ac */ /* 0x000e680008000800 */
[----:B--2---:R-:W-:Y:S01]  /*1070*/  FMUL R3, R3, UR5 ;  /* 0x0000000503037c20 */ /* 0x004fe20008400000 */
[----:B------:R-:W2:Y:S01]  /*1080*/  LDCU UR40, c[0x0][0xb24] ;  /* 0x00016480ff2877ac */ /* 0x000ea20008000800 */
[----:B----4-:R-:W-:Y:S01]  /*1090*/  I2FP.F32.U32 R2, UR45 ;  /* 0x0000002d00027c45 */ /* 0x010fe20008201000 */
[----:B------:R-:W4:Y:S03]  /*10a0*/  LDCU UR30, c[0x0][0xb30] ;  /* 0x00016600ff1e77ac */ /* 0x000f260008000800 */
[----:B------:R-:W1:Y:S01]  /*10b0*/  F2I.U32.TRUNC.NTZ R3, R3 ;  /* 0x0000000300037305 */ /* 0x000e62000020f000 */
[----:B---3--:R-:W-:Y:S01]  /*10c0*/  FMUL R2, R2, UR4 ;  /* 0x0000000402027c20 */ /* 0x008fe20008400000 */
[----:B------:R-:W-:-:S02]  /*10d0*/  ULOP3.LUT UR4, UR48, 0x2, URZ, 0xc0, !UPT ;  /* 0x0000000230047892 */ /* 0x000fc4000f8ec0ff */
[----:B------:R-:W-:Y:S02]  /*10e0*/  USHF.L.U32 UR27, UR48, 0xc, URZ ;  /* 0x0000000c301b7899 */ /* 0x000fe400080006ff */
[----:B------:R-:W-:Y:S02]  /*10f0*/  UISETP.GT.U32.AND UP0, UPT, UR4, 0xffff, UPT ;  /* 0x0000ffff0400788c */ /* 0x000fe4000bf04070 */
[----:B------:R-:W3:Y:S01]  /*1100*/  F2I.U32.TRUNC.NTZ R2, R2 ;  /* 0x0000000200027305 */ /* 0x000ee2000020f000 */
[----:B------:R-:W-:Y:S01]  /*1110*/  UMOV UR32, 0x5 ;  /* 0x0000000500207882 */ /* 0x000fe20000000000 */
[----:B------:R-:W-:Y:S02]  /*1120*/  USEL UR24, UR49, 0xffff, !UP1 ;  /* 0x0000ffff31187887 */ /* 0x000fe4000c800000 */
[----:B------:R-:W-:Y:S01]  /*1130*/  USEL UR25, UR4, 0xffff, !UP0 ;  /* 0x0000ffff04197887 */ /* 0x000fe2000c000000 */
[----:B-1----:R-:W-:Y:S02]  /*1140*/  R2UR UR5, R3 ;  /* 0x00000000030572ca */ /* 0x002fe400000e0000 */
[----:B---3--:R-:W-:-:S02]  /*1150*/  R2UR UR6, R2 ;  /* 0x00000000020672ca */ /* 0x008fc400000e0000 */
[----:B------:R-:W-:-:S09]  /*1160*/  PRMT R2, RZ, 0x7610, R2 ;  /* 0x00007610ff027816 */ /* 0x000fd20000000002 */
[----:B------:R-:W-:-:S04]  /*1170*/  UIADD3 UR5, UPT, UPT, -UR5, URZ, URZ ;  /* 0x000000ff05057290 */ /* 0x000fc8000fffe1ff */
[----:B------:R-:W-:Y:S02]  /*1180*/  UIMAD UR57, UR57, UR5, UR46 ;  /* 0x00000005393972a4 */ /* 0x000fe4000f8e022e */
[----:B------:R-:W-:-:S04]  /*1190*/  UIADD3 UR4, UPT, UPT, -UR6, URZ, URZ ;  /* 0x000000ff06047290 */ /* 0x000fc8000fffe1ff */
[----:B------:R-:W-:Y:S01]  /*11a0*/  UIMAD UR60, UR60, UR4, UR45 ;  /* 0x000000043c3c72a4 */ /* 0x000fe2000f8e022d */
[----:B--2-4-:R-:W-:Y:S11]  /*11b0*/  BRA.U UP4, `(.L_x_18) ;  /* 0x00000001043c7547 */ /* 0x014ff6000b800000 */
[----:B------:R-:W-:Y:S02]  /*11c0*/  UISETP.NE.AND UP0, UPT, UR60, URZ, UPT ;  /* 0x000000ff3c00728c */ /* 0x000fe4000bf05270 */
[----:B------:R-:W-:Y:S02]  /*11d0*/  UISETP.NE.AND UP1, UPT, UR60, 0x1, UPT ;  /* 0x000000013c00788c */ /* 0x000fe4000bf25270 */
[----:B------:R-:W-:Y:S02]  /*11e0*/  UISETP.NE.AND UP2, UPT, UR57, URZ, UP0 ;  /* 0x000000ff3900728c */ /* 0x000fe40008745270 */
[----:B------:R-:W-:Y:S02]  /*11f0*/  USEL UR4, URZ, 0x2, UP0 ;  /* 0x00000002ff047887 */ /* 0x000fe40008000000 */
[----:B------:R-:W-:Y:S02]  /*1200*/  USEL UR8, URZ, 0x1, UP2 ;  /* 0x00000001ff087887 */ /* 0x000fe40009000000 */
[----:B------:R-:W-:-:S02]  /*1210*/  UISETP.NE.AND UP2, UPT, UR57, URZ, UPT ;  /* 0x000000ff3900728c */ /* 0x000fc4000bf45270 */
[----:B------:R-:W-:Y:S02]  /*1220*/  USEL UR5, URZ, 0x4, UP1 ;  /* 0x00000004ff057887 */ /* 0x000fe40008800000 */
[----:B------:R-:W-:Y:S02]  /*1230*/  UISETP.NE.AND UP0, UPT, UR57, 0x1, UPT ;  /* 0x000000013900788c */ /* 0x000fe4000bf05270 */
[----:B------:R-:W-:Y:S02]  /*1240*/  USEL UR6, URZ, 0x8, UP1 ;  /* 0x00000008ff067887 */ /* 0x000fe40008800000 */
[----:B------:R-:W-:Y:S02]  /*1250*/  USEL UR7, UR5, 0x4, UP2 ;  /* 0x0000000405077887 */ /* 0x000fe40009000000 */
[----:B------:R-:W-:Y:S02]  /*1260*/  USEL UR4, UR4, 0x2, UP0 ;  /* 0x0000000204047887 */ /* 0x000fe40008000000 */
[----:B------:R-:W-:-:S02]  /*1270*/  USEL UR5, UR6, 0x8, UP0 ;  /* 0x0000000806057887 */ /* 0x000fc40008000000 */
[----:B------:R-:W-:-:S04]  /*1280*/  UIADD3 UR4, UPT, UPT, UR4, UR7, UR8 ;  /* 0x0000000704047290 */ /* 0x000fc8000fffe008 */
[----:B------:R-:W-:-:S06]  /*1290*/  UIADD3 UR4, UPT, UPT, UR4, UR5, URZ ;  /* 0x0000000504047290 */ /* 0x000fcc000fffe0ff */
[----:B------:R-:W-:-:S07]  /*12a0*/  MOV R2, UR4 ;  /* 0x0000000400027c02 */ /* 0x000fce0008000f00 */
.L_x_18:
[----:B------:R-:W1:Y:S01]  /*12b0*/  S2UR UR36, SR_CTAID.Z ;  /* 0x00000000002479c3 */ /* 0x000e620000002700 */
[----:B------:R-:W-:Y:S01]  /*12c0*/  UISETP.GE.AND UP0, UPT, UR23, 0x1, UPT ;  /* 0x000000011700788c */ /* 0x000fe2000bf06270 */
[----:B------:R-:W-:-:S08]  /*12d0*/  UMOV UR31, 0x3 ;  /* 0x00000003001f7882 */ /* 0x000fd00000000000 */
[----:B------:R-:W-:Y:S05]  /*12e0*/  BRA.U !UP0, `(.L_x_19) ;  /* 0x0000000108d47547 */ /* 0x000fea000b800000 */
[----:B------:R-:W2:Y:S01]  /*12f0*/  LDCU.128 UR12, c[0x0][0xb10] ;  /* 0x00016200ff0c77ac */ /* 0x000ea20008000c00 */
[----:B------:R-:W3:Y:S01]  /*1300*/  LDCU UR6, c[0x0][0x370] ;  /* 0x00006e00ff0677ac */ /* 0x000ee20008000800 */
[----:B------:R-:W4:Y:S01]  /*1310*/  LDCU UR5, c[0x0][0x374] ;  /* 0x00006e80ff0577ac */ /* 0x000f220008000800 */
[----:B------:R-:W1:Y:S01]  /*1320*/  LDCU UR29, c[0x0][0xb0c] ;  /* 0x00016180ff1d77ac */ /* 0x000e620008000800 */
[----:B------:R-:W1:Y:S01]  /*1330*/  LDCU UR4, c[0x0][0xb20] ;  /* 0x00016400ff0477ac */ /* 0x000e620008000800 */
[----:B------:R-:W1:Y:S01]  /*1340*/  LDCU.64 UR8, c[0x0][0xb28] ;  /* 0x00016500ff0877ac */ /* 0x000e620008000a00 */
[----:B--2---:R-:W-:Y:S02]  /*1350*/  UISETP.NE.AND UP0, UPT, UR14, 0x1, UPT ;  /* 0x000000010e00788c */ /* 0x004fe4000bf05270 */
[----:B----4-:R-:W-:Y:S02]  /*1360*/  UIMAD.WIDE.U32 UR10, UR5, UR15, URZ ;  /* 0x0000000f050a72a5 */ /* 0x010fe4000f8e00ff */
[----:B---3--:R-:W-:-:S02]  /*1370*/  UIMAD.WIDE.U32 UR18, UR6, UR12, URZ ;  /* 0x0000000c061272a5 */ /* 0x008fc4000f8e00ff */
[----:B-1----:R-:W-:Y:S02]  /*1380*/  UISETP.NE.AND UP1, UPT, UR29, 0x1, UPT ;  /* 0x000000011d00788c */ /* 0x002fe4000bf25270 */
[----:B------:R-:W-:Y:S01]  /*1390*/  UISETP.NE.AND UP2, UPT, UR23, 0x1, UPT ;  /* 0x000000011700788c */ /* 0x000fe2000bf45270 */
[----:B------:R-:W-:Y:S02]  /*13a0*/  UMOV UR10, UR11 ;  /* 0x0000000b000a7c82 */ /* 0x000fe40008000000 */
[----:B------:R-:W-:Y:S01]  /*13b0*/  UMOV UR18, UR19 ;  /* 0x0000001300127c82 */ /* 0x000fe20008000000 */
[----:B------:R-:W-:Y:S02]  /*13c0*/  @UP0 USHF.R.U32.HI UR5, URZ, UR4, UR10 ;  /* 0x00000004ff050299 */ /* 0x000fe4000801160a */
[----:B------:R-:W-:Y:S02]  /*13d0*/  UIMAD.WIDE.U32 UR20, UR45, UR15, URZ ;  /* 0x0000000f2d1472a5 */ /* 0x000fe4000f8e00ff */
[----:B------:R-:W-:-:S02]  /*13e0*/  UIMAD.WIDE.U32 UR10, UR5, UR8, URZ ;  /* 0x00000008050a72a5 */ /* 0x000fc4000f8e00ff */
[----:B------:R-:W-:Y:S02]  /*13f0*/  @UP1 USHF.R.U32.HI UR6, URZ, UR13, UR18 ;  /* 0x0000000dff061299 */ /* 0x000fe40008011612 */
[----:B------:R-:W-:Y:S02]  /*1400*/  UIMAD.WIDE.U32 UR16, UR46, UR12, URZ ;  /* 0x0000000c2e1072a5 */ /* 0x000fe4000f8e00ff */
[----:B------:R-:W-:Y:S01]  /*1410*/  UIMAD.WIDE.U32 UR18, UR6, UR8, URZ ;  /* 0x00000008061272a5 */ /* 0x000fe2000f8e00ff */
[----:B------:R-:W-:Y:S01]  /*1420*/  UMOV UR20, UR21 ;  /* 0x0000001500147c82 */ /* 0x000fe20008000000 */
[----:B------:R-:W-:Y:S01]  /*1430*/  UMOV UR10, UR11 ;  /* 0x0000000b000a7c82 */ /* 0x000fe20008000000 */
[----:B------:R-:W-:Y:S02]  /*1440*/  USHF.R.U32.HI UR20, URZ, UR4, UR20 ;  /* 0x00000004ff147299 */ /* 0x000fe40008011614 */
[----:B------:R-:W-:Y:S02]  /*1450*/  @UP2 USHF.R.U32.HI UR5, URZ, UR9, UR10 ;  /* 0x00000009ff052299 */ /* 0x000fe4000801160a */
[----:B------:R-:W-:Y:S01]  /*1460*/  UMOV UR7, UR19 ;  /* 0x0000001300077c82 */ /* 0x000fe20008000000 */
[----:B------:R-:W-:Y:S01]  /*1470*/  UMOV UR16, UR17 ;  /* 0x0000001100107c82 */ /* 0x000fe20008000000 */
[----:B------:R-:W-:-:S02]  /*1480*/  @UP2 USHF.R.U32.HI UR6, URZ, UR9, UR7 ;  /* 0x00000009ff062299 */ /* 0x000fc40008011607 */
[----:B------:R-:W-:Y:S02]  /*1490*/  USHF.R.U32.HI UR13, URZ, UR13, UR16 ;  /* 0x0000000dff0d7299 */ /* 0x000fe40008011610 */
[----:B------:R-:W-:Y:S02]  /*14a0*/  USEL UR4, UR45, UR20, !UP0 ;  /* 0x000000142d047287 */ /* 0x000fe4000c000000 */
[----:B------:R-:W-:Y:S02]  /*14b0*/  UIMAD UR7, UR5, UR23, URZ ;  /* 0x00000017050772a4 */ /* 0x000fe4000f8e02ff */
[----:B------:R-:W-:Y:S02]  /*14c0*/  USEL UR5, UR46, UR13, !UP1 ;  /* 0x0000000d2e057287 */ /* 0x000fe4000c800000 */
[----:B------:R-:W-:Y:S02]  /*14d0*/  UIMAD UR12, UR6, UR23, URZ ;  /* 0x00000017060c72a4 */ /* 0x000fe4000f8e02ff */
[----:B------:R-:W-:-:S02]  /*14e0*/  UISETP.GE.AND UP0, UPT, UR4, UR7, UPT ;  /* 0x000000070400728c */ /* 0x000fc4000bf06270 */
[----:B------:R-:W-:Y:S02]  /*14f0*/  UIMAD.WIDE.U32 UR10, UR4, UR8, URZ ;  /* 0x00000008040a72a5 */ /* 0x000fe4000f8e00ff */
[----:B------:R-:W-:Y:S02]  /*1500*/  UISETP.GE.OR UP0, UPT, UR5, UR12, UP0 ;  /* 0x0000000c0500728c */ /* 0x000fe40008706670 */
[----:B------:R-:W-:Y:S02]  /*1510*/  UIMAD.WIDE.U32 UR12, UR5, UR8, URZ ;  /* 0x00000008050c72a5 */ /* 0x000fe4000f8e00ff */
[----:B------:R-:W-:Y:S01]  /*1520*/  UIADD3 UR10, UPT, UPT, -UR4, URZ, URZ ;  /* 0x000000ff040a7290 */ /* 0x000fe2000fffe1ff */
[----:B------:R-:W-:Y:S01]  /*1530*/  UMOV UR8, UR11 ;  /* 0x0000000b00087c82 */ /* 0x000fe20008000000 */
[----:B------:R-:W-:Y:S02]  /*1540*/  UIADD3 UR11, UPT, UPT, -UR5, URZ, URZ ;  /* 0x000000ff050b7290 */ /* 0x000fe4000fffe1ff */
[----:B------:R-:W-:-:S03]  /*1550*/  USHF.R.U32.HI UR8, URZ, UR9, UR8 ;  /* 0x00000009ff087299 */ /* 0x000fc60008011608 */
[----:B------:R-:W-:Y:S01]  /*1560*/  @!UP0 UMOV UR7, UR13 ;  /* 0x0000000d00078c82 */ /* 0x000fe20008000000 */
[----:B------:R-:W-:Y:S02]  /*1570*/  UIMAD UR45, UR14, UR10, UR45 ;  /* 0x0000000a0e2d72a4 */ /* 0x000fe4000f8e022d */
[----:B------:R-:W-:Y:S02]  /*1580*/  USEL UR8, UR4, UR8, !UP2 ;  /* 0x0000000804087287 */ /* 0x000fe4000d000000 */
[----:B------:R-:W-:Y:S02]  /*1590*/  @!UP0 USHF.R.U32.HI UR7, URZ, UR9, UR7 ;  /* 0x00000009ff078299 */ /* 0x000fe40008011607 */
[----:B------:R-:W-:Y:S02]  /*15a0*/  UIADD3 UR9, UPT, UPT, -UR8, URZ, URZ ;  /* 0x000000ff08097290 */ /* 0x000fe4000fffe1ff */
[----:B------:R-:W-:Y:S02]  /*15b0*/  @!UP0 USEL UR7, UR5, UR7, !UP2 ;  /* 0x0000000705078287 */ /* 0x000fe4000d000000 */
[----:B------:R-:W-:-:S02]  /*15c0*/  UIMAD UR9, UR23, UR9, UR4 ;  /* 0x00000009170972a4 */ /* 0x000fc4000f8e0204 */
[----:B------:R-:W-:Y:S02]  /*15d0*/  @!UP0 UIADD3 UR8, UPT, UPT, UR8, -UR7, URZ ;  /* 0x8000000708088290 */ /* 0x000fe4000fffe0ff */
[----:B------:R-:W-:Y:S02]  /*15e0*/  @!UP0 UIMAD UR6, UR9, UR6, UR7 ;  /* 0x00000006090682a4 */ /* 0x000fe4000f8e0207 */
[----:B------:R-:W-:Y:S02]  /*15f0*/  @!UP0 UIMAD UR4, UR8, UR23, UR5 ;  /* 0x00000017080482a4 */ /* 0x000fe4000f8e0205 */
[----:B------:R-:W-:Y:S02]  /*1600*/  UIMAD UR46, UR29, UR11, UR46 ;  /* 0x0000000b1d2e72a4 */ /* 0x000fe4000f8e022e */
[----:B------:R-:W-:Y:S01]  /*1610*/  UIMAD UR45, UR4, UR14, UR45 ;  /* 0x0000000e042d72a4 */ /* 0x000fe2000f8e022d */
[----:B------:R-:W-:Y:S02]  /*1620*/  @!UP0 UMOV UR5, UR6 ;  /* 0x0000000600058c82 */ /* 0x000fe40008000000 */
[----:B------:R-:W-:-:S12]  /*1630*/  UIMAD UR46, UR5, UR29, UR46 ;  /* 0x0000001d052e72a4 */ /* 0x000fd8000f8e022e */
.L_x_19:
[----:B------:R-:W-:Y:S02]  /*1640*/  UISETP.NE.AND UP1, UPT, UR30, 0x1, UPT ;  /* 0x000000011e00788c */ /* 0x000fe4000bf25270 */
[----:B------:R-:W-:Y:S02]  /*1650*/  ULOP3.LUT UR24, UR24, 0xffff, URZ, 0xc0, !UPT ;  /* 0x0000ffff18187892 */ /* 0x000fe4000f8ec0ff */
[----:B------:R-:W-:Y:S02]  /*1660*/  ULOP3.LUT UR21, UR25, 0xffff, URZ, 0xc0, !UPT ;  /* 0x0000ffff19157892 */ /* 0x000fe4000f8ec0ff */
[----:B------:R-:W-:Y:S02]  /*1670*/  UISETP.NE.AND UP0, UPT, UR22, 0x2, UPT ;  /* 0x000000021600788c */ /* 0x000fe4000bf05270 */
[----:B------:R-:W-:Y:S02]  /*1680*/  ULOP3.LUT UR28, UR28, 0x1000, URZ, 0xc0, !UPT ;  /* 0x000010001c1c7892 */ /* 0x000fe4000f8ec0ff */
[----:B------:R-:W-:-:S02]  /*1690*/  ULOP3.LUT UR27, UR27, 0x1000, URZ, 0xc0, !UPT ;  /* 0x000010001b1b7892 */ /* 0x000fc4000f8ec0ff */
[----:B------:R-:W-:Y:S02]  /*16a0*/  USHF.L.U32 UR24, UR32, UR24, URZ ;  /* 0x0000001820187299 */ /* 0x000fe400080006ff */
[----:B------:R-:W-:Y:S01]  /*16b0*/  USHF.L.U32 UR21, UR31, UR21, URZ ;  /* 0x000000151f157299 */ /* 0x000fe200080006ff */
[----:B------:R-:W-:Y:S11]  /*16c0*/  BRA.U UP1, `(.L_x_20) ;  /* 0x0000000101447547 */ /* 0x000ff6000b800000 */
[----:B------:R-:W2:Y:S01]  /*16d0*/  LDCU.128 UR8, c[0x0][0xb10] ;  /* 0x00016200ff0877ac */ /* 0x000ea20008000c00 */
[----:B------:R-:W3:Y:S01]  /*16e0*/  LDCU UR12, c[0x0][0xb0c] ;  /* 0x00016180ff0c77ac */ /* 0x000ee20008000800 */
[----:B------:R-:W4:Y:S01]  /*16f0*/  LDCU UR13, c[0x0][0xb20] ;  /* 0x00016400ff0d77ac */ /* 0x000f220008000800 */
[----:B--2---:R-:W-:Y:S02]  /*1700*/  UIMAD.WIDE.U32 UR6, UR46, UR8, URZ ;  /* 0x000000082e0672a5 */ /* 0x004fe4000f8e00ff */
[----:B------:R-:W-:Y:S02]  /*1710*/  UIMAD.WIDE.U32 UR4, UR45, UR11, URZ ;  /* 0x0000000b2d0472a5 */ /* 0x000fe4000f8e00ff */
[----:B---3--:R-:W-:Y:S02]  /*1720*/  UISETP.NE.AND UP2, UPT, UR12, 0x1, UPT ;  /* 0x000000010c00788c */ /* 0x008fe4000bf45270 */
[----:B------:R-:W-:Y:S01]  /*1730*/  UISETP.NE.AND UP1, UPT, UR10, 0x1, UPT ;  /* 0x000000010a00788c */ /* 0x000fe2000bf25270 */
[----:B------:R-:W-:-:S02]  /*1740*/  UMOV UR6, UR7 ;  /* 0x0000000700067c82 */ /* 0x000fc40008000000 */
[----:B------:R-:W-:Y:S01]  /*1750*/  UMOV UR4, UR5 ;  /* 0x0000000500047c82 */ /* 0x000fe20008000000 */
[----:B------:R-:W-:Y:S02]  /*1760*/  USHF.R.U32.HI UR9, URZ, UR9, UR6 ;  /* 0x00000009ff097299 */ /* 0x000fe40008011606 */
[----:B----4-:R-:W-:Y:S02]  /*1770*/  USHF.R.U32.HI UR4, URZ, UR13, UR4 ;  /* 0x0000000dff047299 */ /* 0x010fe40008011604 */
[----:B------:R-:W-:Y:S02]  /*1780*/  USEL UR5, UR46, UR9, !UP2 ;  /* 0x000000092e057287 */ /* 0x000fe4000d000000 */
[----:B------:R-:W-:-:S04]  /*1790*/  USEL UR4, UR45, UR4, !UP1 ;  /* 0x000000042d047287 */ /* 0x000fc8000c800000 */
[----:B------:R-:W-:Y:S02]  /*17a0*/  UIADD3 UR6, UPT, UPT, UR5, -UR4, URZ ;  /* 0x8000000405067290 */ /* 0x000fe4000fffe0ff */
[----:B------:R-:W-:Y:S02]  /*17b0*/  UIADD3 UR4, UPT, UPT, -UR5, UR4, URZ ;  /* 0x0000000405047290 */ /* 0x000fe4000fffe1ff */
[----:B------:R-:W-:Y:S02]  /*17c0*/  UIMAD UR45, UR6, UR10, UR45 ;  /* 0x0000000a062d72a4 */ /* 0x000fe4000f8e022d */
[----:B------:R-:W-:-:S12]  /*17d0*/  UIMAD UR46, UR4, UR12, UR46 ;  /* 0x0000000c042e72a4 */ /* 0x000fd8000f8e022e */
.L_x_20:
[----:B------:R-:W-:Y:S05]  /*17e0*/  BRA.U !UP5, `(.L_x_21) ;  /* 0x000000010d0c7547 */ /* 0x000fea000b800000 */
[----:B------:R-:W-:Y:S01]  /*17f0*/  UCGABAR_WAIT ;  /* 0x0000000000007dc7 */ /* 0x000fe20008000000 */
[----:B------:R-:W-:Y:S01]  /*1800*/  CCTL.IVALL ;  /* 0x00000000ff00798f */ /* 0x000fe20002000000 */
[----:B------:R-:W-:Y:S05]  /*1810*/  BRA `(.L_x_22) ;  /* 0x0000000000047947 */ /* 0x000fea0003800000 */
.L_x_21:
[----:B------:R-:W-:Y:S06]  /*1820*/  BAR.SYNC.DEFER_BLOCKING 0x0 ;  /* 0x0000000000007b1d */ /* 0x000fec0000010000 */
.L_x_22:
[----:B------:R-:W-:Y:S05]  /*1830*/  BRA.U UP0, `(.L_x_23) ;  /* 0x0000001900187547 */ /* 0x000fea000b800000 */
[----:B------:R-:W2:Y:S01]  /*1840*/  LDCU UR6, c[0x0][0x38c] ;  /* 0x00007180ff0677ac */ /* 0x000ea20008000800 */
[----:B------:R-:W-:Y:S01]  /*1850*/  PLOP3.LUT P1, PT, PT, PT, UP3, 0x80, 0x8 ;  /* 0x000000000008781c */ /* 0x000fe20003f2f038 */
[----:B------:R-:W-:Y:S01]  /*1860*/  IMAD.MOV.U32 R12, RZ, RZ, 0x1 ;  /* 0x00000001ff0c7424 */ /* 0x000fe200078e00ff */
[----:B------:R-:W-:Y:S01]  /*1870*/  ISETP.EQ.OR P2, PT, R0, RZ, P3 ;  /* 0x000000ff0000720c */ /* 0x000fe20001f42670 */
[----:B------:R-:W-:Y:S01]  /*1880*/  UISETP.NE.AND UP1, UPT, UR22, URZ, UPT ;  /* 0x000000ff1600728c */ /* 0x000fe2000bf25270 */
[----:B------:R-:W-:Y:S02]  /*1890*/  PLOP3.LUT P1, PT, P1, PT, PT, 0x8, 0x80 ;  /* 0x000000000080781c */ /* 0x000fe40000f2e170 */
[----:B------:R-:W-:Y:S01]  /*18a0*/  CS2R R10, SRZ ;  /* 0x00000000000a7805 */ /* 0x000fe2000001ff00 */
[----:B------:R-:W-:Y:S01]  /*18b0*/  IMAD.MOV.U32 R9, RZ, RZ, RZ ;  /* 0x000000ffff097224 */ /* 0x000fe200078e00ff */
[----:B------:R-:W3:Y:S01]  /*18c0*/  LDCU UR41, c[0x0][0x370] ;  /* 0x00006e00ff2977ac */ /* 0x000ee20008000800 */
[----:B------:R-:W-:Y:S01]  /*18d0*/  IMAD.MOV.U32 R8, RZ, RZ, 0x1 ;  /* 0x00000001ff087424 */ /* 0x000fe200078e00ff */
[----:B------:R-:W4:Y:S01]  /*18e0*/  LDCU.64 UR30, c[0x0][0x348] ;  /* 0x00006900ff1e77ac */ /* 0x000f220008000a00 */
[----:B------:R-:W1:Y:S01]  /*18f0*/  LDCU UR39, c[0x0][0x374] ;  /* 0x00006e80ff2777ac */ /* 0x000e620008000800 */
[----:B--2---:R-:W-:-:S02]  /*1900*/  UIADD3 UR5, UPT, UPT, UR6, 0x7f, URZ ;  /* 0x0000007f06057890 */ /* 0x004fc4000fffe0ff */
[----:B------:R-:W-:Y:S02]  /*1910*/  UIADD3 UR50, UPT, UPT, UR6, 0xfe, URZ ;  /* 0x000000fe06327890 */ /* 0x000fe4000fffe0ff */
[----:B------:R-:W-:-:S04]  /*1920*/  USHF.R.S32.HI UR4, URZ, 0x1f, UR5 ;  /* 0x0000001fff047899 */ /* 0x000fc80008011405 */
[----:B------:R-:W-:Y:S02]  /*1930*/  ULEA.HI UR4, UR4, UR5, URZ, 0x7 ;  /* 0x0000000504047291 */ /* 0x000fe4000f8f38ff */
[----:B------:R-:W-:Y:S02]  /*1940*/  USHF.L.U32 UR5, UR26, 0x5, URZ ;  /* 0x000000051a057899 */ /* 0x000fe400080006ff */
[----:B------:R-:W-:Y:S02]  /*1950*/  USHF.R.S32.HI UR43, URZ, 0x7, UR4 ;  /* 0x00000007ff2b7899 */ /* 0x000fe40008011404 */
[----:B------:R-:W-:Y:S02]  /*1960*/  UIADD3 UR4, UPT, UPT, UR6, -0x1, URZ ;  /* 0xffffffff06047890 */ /* 0x000fe4000fffe0ff */
[----:B------:R-:W-:Y:S02]  /*1970*/  UISETP.LT.U32.AND UP0, UPT, UR43, 0xd, UPT ;  /* 0x0000000d2b00788c */ /* 0x000fe4000bf01070 */
[----:B------:R-:W-:-:S02]  /*1980*/  UISETP.GE.U32.AND UP2, UPT, UR4, -0xff, UPT ;  /* 0xffffff010400788c */ /* 0x000fc4000bf46070 */
[----:B------:R-:W-:Y:S02]  /*1990*/  USEL UR42, UR43, 0xd, UP0 ;  /* 0x0000000d2b2a7887 */ /* 0x000fe40008000000 */
[----:B------:R-:W-:Y:S02]  /*19a0*/  ULOP3.LUT UR44, UR5, 0x20, URZ, 0xe2, !UPT ;  /* 0x00000020052c7892 */ /* 0x000fe4000f8ee2ff */
[----:B------:R-:W-:Y:S02]  /*19b0*/  UIADD3 UR25, UPT, UPT, UR42, -0x1, URZ ;  /* 0xffffffff2a197890 */ /* 0x000fe4000fffe0ff */
[----:B------:R-:W-:Y:S02]  /*19c0*/  USEL UR26, UR34, 0x2, UP1 ;  /* 0x00000002221a7887 */ /* 0x000fe40008800000 */
[----:B------:R-:W-:Y:S02]  /*19d0*/  UIADD3 UR47, UPT, UPT, UR43, -UR42, URZ ;  /* 0x8000002a2b2f7290 */ /* 0x000fe4000fffe0ff */
[----:B------:R-:W-:Y:S01]  /*19e0*/  @UP2 UIADD3 UR25, UPT, UPT, UR42, URZ, URZ ;  /* 0x000000ff2a192290 */ /* 0x000fe2000fffe0ff */
[----:B------:R-:W-:-:S03]  /*19f0*/  UMOV UR5, URZ ;  /* 0x000000ff00057c82 */ /* 0x000fc60008000000 */
[----:B-1-34-:R-:W-:-:S12]  /*1a00*/  UIADD3 UR25, UPT, UPT, UR25, 0x1, URZ ;  /* 0x0000000119197890 */ /* 0x01afd8000fffe0ff */
.L_x_43:
[----:B------:R-:W-:Y:S01]  /*1a10*/  UISETP.NE.AND UP0, UPT, UR48, URZ, UPT ;  /* 0x000000ff3000728c */ /* 0x000fe2000bf05270 */
[----:B------:R-:W1:Y:S08]  /*1a20*/  S2UR UR48, SR_CgaCtaId ;  /* 0x00000000003079c3 */ /* 0x000e700000008800 */
[----:B------:R-:W-:Y:S05]  /*1a30*/  BRA.U UP0, `(.L_x_24) ;  /* 0x0000000100347547 */ /* 0x000fea000b800000 */
[----:B------:R-:W2:Y:S01]  /*1a40*/  S2R R0, SR_CgaCtaId ;  /* 0x0000000000007919 */ /* 0x000ea20000008800 */
[----:B------:R-:W-:-:S04]  /*1a50*/  MOV R2, 0x400 ;  /* 0x0000040000027802 */ /* 0x000fc80000000f00 */
[----:B--2---:R-:W-:Y:S02]  /*1a60*/  LEA R0, R0, R2, 0x18 ;  /* 0x0000000200007211 */ /* 0x004fe400078ec0ff */
[----:B------:R-:W-:-:S03]  /*1a70*/  SHF.L.U32 R2, R8, 0x1f, RZ ;  /* 0x0000001f08027819 */ /* 0x000fc600000006ff */
[----:B------:R-:W-:-:S04]  /*1a80*/  IMAD R0, R9, 0x8, R0 ;  /* 0x0000000809007824 */ /* 0x000fc800078e0200 */
[----:B------:R-:W2:Y:S02]  /*1a90*/  SYNCS.PHASECHK.TRANS64.TRYWAIT P0, [R0+URZ+0x160], R2 ;  /* 0x00016002000075a7 */ /* 0x000ea400080011ff */
[----:B--2---:R-:W-:Y:S05]  /*1aa0*/  @!P0 BRA `(.L_x_25) ;  /* 0x0000005400408947 */ /* 0x004fea0003800000 */
.L_x_112:
[----:B------:R-:W-:Y:S01]  /*1ab0*/  VIADD R9, R9, 0x1 ;  /* 0x0000000109097836 */ /* 0x000fe20000000000 */
[----:B------:R2:W-:Y:S04]  /*1ac0*/  SYNCS.ARRIVE.TRANS64.A1T0 RZ, [R0+URZ+0x150], RZ ;  /* 0x000150ff00ff79a7 */ /* 0x0005e800081000ff */
[----:B------:R-:W-:-:S04]  /*1ad0*/  ISETP.NE.AND P0, PT, R9, 0x2, PT ;  /* 0x000000020900780c */ /* 0x000fc80003f05270 */
[----:B------:R-:W-:Y:S02]  /*1ae0*/  SEL R9, R9, RZ, P0 ;  /* 0x000000ff09097207 */ /* 0x000fe40000000000 */
[----:B--2---:R-:W-:-:S04]  /*1af0*/  SEL R0, RZ, 0x1, P0 ;  /* 0x00000001ff007807 */ /* 0x004fc80000000000 */
[----:B------:R-:W-:-:S07]  /*1b00*/  LOP3.LUT R8, R8, R0, RZ, 0x3c, !PT ;  /* 0x0000000008087212 */ /* 0x000fce00078e3cff */
.L_x_24:
[----:B------:R-:W-:Y:S01]  /*1b10*/  UMOV UR6, 0x400 ;  /* 0x0000040000067882 */ /* 0x000fe20000000000 */
[----:B------:R-:W-:Y:S01]  /*1b20*/  SHF.L.U32 R0, R12, 0x1f, RZ ;  /* 0x0000001f0c007819 */ /* 0x000fe200000006ff */
[----:B-1----:R-:W-:Y:S02]  /*1b30*/  ULEA UR6, UR48, UR6, 0x18 ;  /* 0x0000000630067291 */ /* 0x002fe4000f8ec0ff */
[----:B------:R-:W-:Y:S02]  /*1b40*/  UISETP.GE.U32.AND UP0, UPT, UR50, 0xff, UPT ;  /* 0x000000ff3200788c */ /* 0x000fe4000bf06070 */
[----:B------:R-:W-:Y:S02]  /*1b50*/  ULEA UR4, UR5, UR6, 0x3 ;  /* 0x0000000605047291 */ /* 0x000fe4000f8e18ff */
[----:B------:R-:W-:Y:S02]  /*1b60*/  ULEA UR11, UR45, UR49, 0x1 ;  /* 0x000000312d0b7291 */ /* 0x000fe4000f8e08ff */
[----:B------:R-:W-:-:S02]  /*1b70*/  ULEA UR35, UR46, UR44, 0x6 ;  /* 0x0000002c2e237291 */ /* 0x000fc4000f8e30ff */
[----:B------:R-:W-:Y:S01]  /*1b80*/  USHF.L.U32 UR11, UR11, 0x5, URZ ;  /* 0x000000050b0b7899 */ /* 0x000fe200080006ff */
[----:B------:R-:W-:Y:S02]  /*1b90*/  UMOV UR13, URZ ;  /* 0x000000ff000d7c82 */ /* 0x000fe40008000000 */
[----:B------:R1:W2:Y:S01]  /*1ba0*/  SYNCS.PHASECHK.TRANS64.TRYWAIT P0, [UR4+0x68], R0 ;  /* 0x00006800ff0075a7 */ /* 0x0002a20008001104 */
[----:B------:R-:W-:Y:S08]  /*1bb0*/  BRA.U !UP0, `(.L_x_26) ;  /* 0x0000000108c47547 */ /* 0x000ff0000b800000 */
[----:B------:R-:W-:Y:S01]  /*1bc0*/  UMOV UR7, URZ ;  /* 0x000000ff00077c82 */ /* 0x000fe20008000000 */
[----:B------:R-:W-:-:S05]  /*1bd0*/  UMOV UR4, UR5 ;  /* 0x0000000500047c82 */ /* 0x000fca0008000000 */
.L_x_32:
[----:B------:R-:W-:Y:S01]  /*1be0*/  ULEA UR33, UR4, UR6, 0x3 ;  /* 0x0000000604217291 */ /* 0x000fe2000f8e18ff */
[----:B------:R-:W-:Y:S01]  /*1bf0*/  @!P3 MOV R2, 0x4000 ;  /* 0x000040000002b802 */ /* 0x000fe20000000f00 */
[----:B--2-4-:R-:W-:Y:S10]  /*1c00*/  @P0 BRA `(.L_x_27) ;  /* 0x00000000000c0947 */ /* 0x014ff40003800000 */
[----:B------:R-:W-:-:S04]  /*1c10*/  SHF.L.U32 R3, R12, 0x1f, RZ ;  /* 0x0000001f0c037819 */ /* 0x000fc800000006ff */
[----:B------:R-:W2:Y:S02]  /*1c20*/  SYNCS.PHASECHK.TRANS64.TRYWAIT P0, [UR33+0x68], R3 ;  /* 0x00006803ff0075a7 */ /* 0x000ea40008001121 */
[----:B--2---:R-:W-:Y:S05]  /*1c30*/  @!P0 BRA `(.L_x_28) ;  /* 0x0000005000f08947 */ /* 0x004fea0003800000 */
.L_x_27:
[----:B------:R2:W-:Y:S01]  /*1c40*/  @!P3 SYNCS.ARRIVE.TRANS64 RZ, [UR33], R2 ;  /* 0x00000002ffffb9a7 */ /* 0x0005e20008000021 */
[----:B------:R-:W-:-:S04]  /*1c50*/  ULOP3.LUT UR5, UR26, 0x2, URZ, 0xfc, !UPT ;  /* 0x000000021a057892 */ /* 0x000fc8000f8efcff */
[----:B------:R-:W-:-:S09]  /*1c60*/  UISETP.NE.AND UP0, UPT, UR5, 0x2, UPT ;  /* 0x000000020500788c */ /* 0x000fd2000bf05270 */
[----:B------:R-:W-:Y:S05]  /*1c70*/  BRA.U UP0, `(.L_x_29) ;  /* 0x0000000100047547 */ /* 0x000fea000b800000 */
[----:B------:R-:W-:Y:S05]  /*1c80*/  BPT.TRAP 0x1 ;  /* 0x000000040000795c */ /* 0x000fea0000300000 */
.L_x_29:
[----:B------:R-:W-:Y:S04]  /*1c90*/  BSSY.RECONVERGENT B0, `(.L_x_30) ;  /* 0x0000003000007945 */ /* 0x000fe80003800200 */
[----:B------:R-:W-:Y:S05]  /*1ca0*/  @P2 BRA `(.L_x_31) ;  /* 0x0000000000042947 */ /* 0x000fea0003800000 */
[----:B------:R-:W-:Y:S05]  /*1cb0*/  BPT.TRAP 0x1 ;  /* 0x000000040000795c */ /* 0x000fea0000300000 */
.L_x_31:
[----:B------:R-:W-:Y:S05]  /*1cc0*/  BSYNC.RECONVERGENT B0 ;  /* 0x0000000000007941 */ /* 0x000fea0003800200 */
.L_x_30:
[----:B------:R-:W-:Y:S02]  /*1cd0*/  UIADD3 UR5, UPT, UPT, UR4, 0x1, URZ ;  /* 0x0000000104057890 */ /* 0x000fe4000fffe0ff */
[----:B------:R-:W-:Y:S02]  /*1ce0*/  USHF.L.U32 UR4, UR4, 0xd, URZ ;  /* 0x0000000d04047899 */ /* 0x000fe400080006ff */
[----:B------:R-:W-:Y:S02]  /*1cf0*/  UISETP.NE.AND UP0, UPT, UR5, 0xd, UPT ;  /* 0x0000000d0500788c */ /* 0x000fe4000bf05270 */
[----:B------:R-:W-:Y:S02]  /*1d00*/  USHF.L.U32 UR34, UR7, 0x7, URZ ;  /* 0x0000000707227899 */ /* 0x000fe400080006ff */
[----:B------:R-:W-:Y:S02]  /*1d10*/  USEL UR9, URZ, 0x1, UP0 ;  /* 0x00000001ff097887 */ /* 0x000fe40008000000 */
[----:B------:R-:W-:-:S02]  /*1d20*/  USEL UR5, UR5, URZ, UP0 ;  /* 0x000000ff05057287 */ /* 0x000fc40008000000 */
[----:B------:R-:W-:Y:S02]  /*1d30*/  UIADD3 UR14, UP0, UPT, UR30, 0x180, URZ ;  /* 0x000001801e0e7890 */ /* 0x000fe4000ff1e0ff */
[----:B------:R-:W-:Y:S01]  /*1d40*/  ULEA UR8, UR5, UR6, 0x3 ;  /* 0x0000000605087291 */ /* 0x000fe2000f8e18ff */
[----:B------:R-:W-:Y:S01]  /*1d50*/  LOP3.LUT R12, R12, UR9, RZ, 0x3c, !PT ;  /* 0x000000090c0c7c12 */ /* 0x000fe2000f8e3cff */
[----:B------:R-:W-:Y:S02]  /*1d60*/  UIADD3 UR7, UPT, UPT, UR7, 0x1, URZ ;  /* 0x0000000107077890 */ /* 0x000fe4000fffe0ff */
[----:B------:R-:W-:Y:S01]  /*1d70*/  UIADD3 UR16, UP1, UPT, UR30, 0x80, URZ ;  /* 0x000000801e107890 */ /* 0x000fe2000ff3e0ff */
[----:B-1----:R-:W-:Y:S01]  /*1d80*/  SHF.L.U32 R0, R12, 0x1f, RZ ;  /* 0x0000001f0c007819 */ /* 0x002fe200000006ff */
[----:B------:R-:W-:Y:S02]  /*1d90*/  ULOP3.LUT UR32, UR28, UR4, URZ, 0xfc, !UPT ;  /* 0x000000041c207292 */ /* 0x000fe4000f8efcff */
[----:B------:R-:W-:Y:S01]  /*1da0*/  UIADD3.X UR15, UPT, UPT, URZ, UR31, URZ, UP0, !UPT ;  /* 0x0000001fff0f7290 */ /* 0x000fe200087fe4ff */
[----:B------:R3:W4:Y:S01]  /*1db0*/  SYNCS.PHASECHK.TRANS64.TRYWAIT P0, [UR8+0x68], R0 ;  /* 0x00006800ff0075a7 */ /* 0x0007220008001108 */
[----:B------:R-:W-:-:S02]  /*1dc0*/  ULOP3.LUT UR8, UR27, UR4, URZ, 0xfc, !UPT ;  /* 0x000000041b087292 */ /* 0x000fc4000f8efcff */
[----:B------:R-:W-:Y:S02]  /*1dd0*/  UISETP.NE.AND UP0, UPT, UR7, UR25, UPT ;  /* 0x000000190700728c */ /* 0x000fe4000bf05270 */
[----:B------:R-:W-:Y:S02]  /*1de0*/  UIADD3.X UR17, UPT, UPT, URZ, UR31, URZ, UP1, !UPT ;  /* 0x0000001fff117290 */ /* 0x000fe40008ffe4ff */
[----:B------:R-:W-:Y:S02]  /*1df0*/  UIADD3 UR32, UPT, UPT, UR6, 0x2400, UR32 ;  /* 0x0000240006207890 */ /* 0x000fe4000fffe020 */
[----:B------:R-:W-:Y:S02]  /*1e00*/  UPRMT UR13, URZ, 0x5410, UR24 ;  /* 0x00005410ff0d7896 */ /* 0x000fe40008000018 */
[----:B------:R-:W-:Y:S02]  /*1e10*/  UIADD3 UR8, UPT, UPT, UR6, 0x1c400, UR8 ;  /* 0x0001c40006087890 */ /* 0x000fe4000fffe008 */
[----:B------:R-:W-:Y:S01]  /*1e20*/  UPRMT UR4, URZ, 0x5410, UR21 ;  /* 0x00005410ff047896 */ /* 0x000fe20008000015 */
[----:B------:R-:W-:Y:S01]  /*1e30*/  UMOV UR18, 0x0 ;  /* 0x0000000000127882 */ /* 0x000fe20000000000 */
[----:B------:R-:W-:Y:S01]  /*1e40*/  UMOV UR19, 0x10000000 ;  /* 0x1000000000137882 */ /* 0x000fe20000000000 */
[----:B------:R-:W-:Y:S01]  /*1e50*/  UMOV UR12, UR36 ;  /* 0x00000024000c7c82 */ /* 0x000fe20008000000 */
[----:B------:R-:W-:Y:S01]  /*1e60*/  UMOV UR9, UR33 ;  /* 0x0000002100097c82 */ /* 0x000fe20008000000 */
[----:B------:R-:W-:Y:S01]  /*1e70*/  UMOV UR10, UR34 ;  /* 0x00000022000a7c82 */ /* 0x000fe20008000000 */
[----:B------:R1:W-:Y:S03]  /*1e80*/  UTMALDG.3D.MULTICAST [UR32], [UR16], UR13, desc[UR18] ;  /* 0x00001220100073b4 */ /* 0x0003e6000801180d */
[----:B------:R2:W-:Y:S01]  /*1e90*/  UTMALDG.3D.MULTICAST [UR8], [UR14], UR4, desc[UR18] ;  /* 0x000012080e0073b4 */ /* 0x0005e20008011804 */
[----:B-1----:R-:W-:Y:S01]  /*1ea0*/  UMOV UR13, UR25 ;  /* 0x00000019000d7c82 */ /* 0x002fe20008000000 */
[----:B--2---:R-:W-:Y:S01]  /*1eb0*/  UMOV UR4, UR5 ;  /* 0x0000000500047c82 */ /* 0x004fe20008000000 */
[----:B---3--:R-:W-:Y:S05]  /*1ec0*/  BRA.U UP0, `(.L_x_32) ;  /* 0xfffffffd00447547 */ /* 0x008fea000b83ffff */
.L_x_26:
[----:B------:R-:W-:Y:S01]  /*1ed0*/  ULEA UR4, UR5, UR6, 0x3 ;  /* 0x0000000605047291 */ /* 0x000fe2000f8e18ff */
[----:B-1----:R-:W-:Y:S01]  /*1ee0*/  SHF.L.U32 R0, R12, 0x1f, RZ ;  /* 0x0000001f0c007819 */ /* 0x002fe200000006ff */
[----:B------:R-:W-:Y:S01]  /*1ef0*/  @!P1 SYNCS.ARRIVE.TRANS64.A1T0 RZ, [UR6+0xe8], RZ ;  /* 0x0000e8ffffff99a7 */ /* 0x000fe20008100006 */
[----:B------:R-:W-:-:S06]  /*1f00*/  UISETP.GT.AND UP0, UPT, UR43, UR42, UPT ;  /* 0x0000002a2b00728c */ /* 0x000fcc000bf04270 */
[----:B--2-4-:R1:W2:Y:S03]  /*1f10*/  SYNCS.PHASECHK.TRANS64.TRYWAIT P0, [UR4+0x68], R0 ;  /* 0x00006800ff0075a7 */ /* 0x0142a60008001104 */
[----:B------:R-:W-:Y:S05]  /*1f20*/  BRA.U !UP0, `(.L_x_33) ;  /* 0x0000000108c87547 */ /* 0x000fea000b800000 */
[----:B------:R-:W-:Y:S01]  /*1f30*/  UIADD3 UR29, UPT, UPT, UR47, UR13, URZ ;  /* 0x0000000d2f1d7290 */ /* 0x000fe2000fffe0ff */
[----:B------:R-:W-:-:S11]  /*1f40*/  UMOV UR4, UR5 ;  /* 0x0000000500047c82 */ /* 0x000fd60008000000 */
.L_x_39:
[----:B------:R-:W-:Y:S01]  /*1f50*/  ULEA UR17, UR4, UR6, 0x3 ;  /* 0x0000000604117291 */ /* 0x000fe2000f8e18ff */
[----:B--2---:R-:W-:Y:S01]  /*1f60*/  @!P3 MOV R2, 0x4000 ;  /* 0x000040000002b802 */ /* 0x004fe20000000f00 */
[----:B--2-4-:R-:W-:Y:S10]  /*1f70*/  @P0 BRA `(.L_x_34) ;  /* 0x00000000000c0947 */ /* 0x014ff40003800000 */
[----:B------:R-:W-:-:S04]  /*1f80*/  SHF.L.U32 R3, R12, 0x1f, RZ ;  /* 0x0000001f0c037819 */ /* 0x000fc800000006ff */
[----:B------:R-:W2:Y:S02]  /*1f90*/  SYNCS.PHASECHK.TRANS64.TRYWAIT P0, [UR17+0x68], R3 ;  /* 0x00006803ff0075a7 */ /* 0x000ea40008001111 */
[----:B--2---:R-:W-:Y:S05]  /*1fa0*/  @!P0 BRA `(.L_x_35) ;  /* 0x00000050002c8947 */ /* 0x004fea0003800000 */
.L_x_34:
[----:B------:R2:W-:Y:S01]  /*1fb0*/  @!P3 SYNCS.ARRIVE.TRANS64 RZ, [UR17], R2 ;  /* 0x00000002ffffb9a7 */ /* 0x0005e20008000011 */
[----:B------:R-:W-:-:S04]  /*1fc0*/  ULOP3.LUT UR5, UR26, 0x2, URZ, 0xfc, !UPT ;  /* 0x000000021a057892 */ /* 0x000fc8000f8efcff */
[----:B------:R-:W-:-:S09]  /*1fd0*/  UISETP.NE.AND UP0, UPT, UR5, 0x2, UPT ;  /* 0x000000020500788c */ /* 0x000fd2000bf05270 */
[----:B------:R-:W-:Y:S05]  /*1fe0*/  BRA.U UP0, `(.L_x_36) ;  /* 0x0000000100047547 */ /* 0x000fea000b800000 */
[----:B------:R-:W-:Y:S05]  /*1ff0*/  BPT.TRAP 0x1 ;  /* 0x000000040000795c */ /* 0x000fea0000300000 */
.L_x_36:
[----:B------:R-:W-:Y:S04]  /*2000*/  BSSY.RECONVERGENT B0, `(.L_x_37) ;  /* 0x0000003000007945 */ /* 0x000fe80003800200 */
[----:B------:R-:W-:Y:S05]  /*2010*/  @P2 BRA `(.L_x_38) ;  /* 0x0000000000042947 */ /* 0x000fea0003800000 */
[----:B------:R-:W-:Y:S05]  /*2020*/  BPT.TRAP 0x1 ;  /* 0x000000040000795c */ /* 0x000fea0000300000 */
.L_x_38:
[----:B------:R-:W-:Y:S05]  /*2030*/  BSYNC.RECONVERGENT B0 ;  /* 0x0000000000007941 */ /* 0x000fea0003800200 */
.L_x_37:
        /* <DEDUP_REMOVED lines=17> */
[----:B------:R-:W-:Y:S02]  /*2150*/  UIADD3 UR16, UPT, UPT, UR6, 0x2400, UR16 ;  /* 0x0000240006107890 */ /* 0x000fe4000fffe010 */
[----:B------:R-:W-:Y:S02]  /*2160*/  UIADD3.X UR15, UPT, UPT, URZ, UR31, URZ, UP1, !UPT ;  /* 0x0000001fff0f7290 */ /* 0x000fe40008ffe4ff */
        /* <DEDUP_REMOVED lines=8> */
[----:B------:R-:W-:Y:S01]  /*21f0*/  UMOV UR9, UR17 ;  /* 0x0000001100097c82 */ /* 0x000fe20008000000 */
[----:B------:R-:W-:Y:S01]  /*2200*/  UMOV UR10, UR18 ;  /* 0x00000012000a7c82 */ /* 0x000fe20008000000 */
[----:B------:R-:W-:Y:S01]  /*2210*/  UTMALDG.3D.MULTICAST [UR16], [UR14], UR7, desc[UR32] ;  /* 0x000020100e0073b4 */ /* 0x000fe20008011807 */
[----:B------:R1:W-:Y:S02]  /*2220*/  UTMALDG.3D.MULTICAST [UR8], [UR22], UR4, desc[UR32] ;  /* 0x00002008160073b4 */ /* 0x0003e40008011804 */
[----:B-1----:R-:W-:Y:S01]  /*2230*/  UMOV UR4, UR5 ;  /* 0x0000000500047c82 */ /* 0x002fe20008000000 */
[----:B---3--:R-:W-:Y:S05]  /*2240*/  BRA.U UP0, `(.L_x_39) ;  /* 0xfffffffd00407547 */ /* 0x008fea000b83ffff */
.L_x_33:
[C---:B------:R-:W-:Y:S01]  /*2250*/  LEA R3, R11.reuse, UR6, 0x3 ;  /* 0x000000060b037c11 */ /* 0x040fe2000f8e18ff */
[----:B------:R-:W-:Y:S01]  /*2260*/  NOP ;  /* 0x0000000000007918 */ /* 0x000fe20000000000 */
[----:B-1----:R-:W-:Y:S02]  /*2270*/  SHF.L.U32 R0, R10, 0x1f, RZ ;  /* 0x0000001f0a007819 */ /* 0x002fe400000006ff */
[----:B------:R-:W-:Y:S02]  /*2280*/  LEA R4, R11, UR6, 0x4 ;  /* 0x000000060b047c11 */ /* 0x000fe4000f8e20ff */
[----:B--2-4-:R-:W1:Y:S02]  /*2290*/  SYNCS.PHASECHK.TRANS64.TRYWAIT P0, [R3+URZ+0xf0], R0 ;  /* 0x0000f000030075a7 */ /* 0x014e6400080011ff */
[----:B-1----:R-:W-:Y:S05]  /*22a0*/  @!P0 BRA `(.L_x_40) ;  /* 0x0000004c00848947 */ /* 0x002fea0003800000 */
.L_x_115:
[----:B------:R-:W2:Y:S01]  /*22b0*/  LDS.128 R4, [R4+0x180] ;  /* 0x0001800004047984 */ /* 0x000ea20000000c00 */
[----:B------:R-:W-:Y:S01]  /*22c0*/  UISETP.GE.AND UP0, UPT, UR40, 0x1, UPT ;  /* 0x000000012800788c */ /* 0x000fe2000bf06270 */
[----:B------:R-:W-:Y:S01]  /*22d0*/  @!PT LDS RZ, [RZ] ;  /* 0x00000000fffff984 */ /* 0x000fe20000000800 */
[----:B------:R-:W-:Y:S01]  /*22e0*/  @!PT LDS RZ, [RZ] ;  /* 0x00000000fffff984 */ /* 0x000fe20000000800 */
[----:B------:R-:W-:Y:S01]  /*22f0*/  @!PT LDS RZ, [RZ] ;  /* 0x00000000fffff984 */ /* 0x000fe20000000800 */
[----:B------:R-:W-:Y:S01]  /*2300*/  @!PT LDS RZ, [RZ] ;  /* 0x00000000fffff984 */ /* 0x000fe20000000800 */
[----:B------:R3:W-:Y:S06]  /*2310*/  MEMBAR.ALL.CTA ;  /* 0x0000000000007992 */ /* 0x0007ec0000008000 */
[----:B---3--:R-:W3:Y:S01]  /*2320*/  FENCE.VIEW.ASYNC.S ;  /* 0x00000000000073c6 */ /* 0x008ee20000000000 */
[----:B--2---:R-:W-:-:S13]  /*2330*/  LOP3.LUT P0, RZ, R6, 0x1, RZ, 0xc0, !PT ;  /* 0x0000000106ff7812 */ /* 0x004fda000780c0ff */
[----:B---3--:R-:W-:Y:S01]  /*2340*/  VOTEU.ANY UP1, P0 ;  /* 0x0000000000ff7886 */ /* 0x008fe20000020100 */
[----:B------:R-:W-:-:S13]  /*2350*/  PLOP3.LUT P0, PT, PT, PT, UP1, 0x80, 0x8 ;  /* 0x000000000008781c */ /* 0x000fda0003f0f018 */
[----:B-1----:R-:W-:Y:S02]  /*2360*/  @P0 LOP3.LUT R0, R5, 0xffff, RZ, 0xc0, !PT ;  /* 0x0000ffff05000812 */ /* 0x002fe400078ec0ff */
[----:B------:R-:W-:Y:S02]  /*2370*/  @P0 MOV R2, R4 ;  /* 0x0000000400020202 */ /* 0x000fe40000000f00 */
[----:B------:R-:W-:Y:S01]  /*2380*/  @P0 R2UR UR7, R0 ;  /* 0x00000000000702ca */ /* 0x000fe200000e0000 */
[----:B------:R-:W-:Y:S01]  /*2390*/  VIADD R0, R3, 0x100 ;  /* 0x0000010003007836 */ /* 0x000fe20000000000 */
[----:B------:R-:W-:Y:S02]  /*23a0*/  @P0 SHF.R.U32.HI R4, RZ, 0x10, R5 ;  /* 0x00000010ff040819 */ /* 0x000fe40000011605 */
[----:B------:R-:W-:Y:S02]  /*23b0*/  @P0 R2UR UR8, R2 ;  /* 0x00000000020802ca */ /* 0x000fe400000e0000 */
[----:B------:R-:W-:-:S02]  /*23c0*/  PRMT R0, RZ, 0x654, R0 ;  /* 0x00000654ff007816 */ /* 0x000fc40000000000 */
[----:B------:R-:W-:Y:S02]  /*23d0*/  @P0 R2UR UR4, R4 ;  /* 0x00000000040402ca */ /* 0x000fe400000e0000 */
[----:B------:R1:W-:Y:S03]  /*23e0*/  SYNCS.ARRIVE.TRANS64.RED.A1T0 RZ, [R0+URZ], RZ ;  /* 0x000000ff00ff79a7 */ /* 0x0003e600081004ff */
[----:B------:R-:W-:-:S04]  /*23f0*/  @UP1 UMOV UR37, UR7 ;  /* 0x0000000700251c82 */ /* 0x000fc80008000000 */
[----:B------:R-:W-:-:S04]  /*2400*/  @UP1 UMOV UR38, UR8 ;  /* 0x0000000800261c82 */ /* 0x000fc80008000000 */
[----:B------:R-:W-:Y:S01]  /*2410*/  @UP1 UMOV UR36, UR4 ;  /* 0x0000000400241c82 */ /* 0x000fe20008000000 */
[----:B------:R-:W-:Y:S05]  /*2420*/  BRA.U !UP0, `(.L_x_41) ;  /* 0x0000000108d47547 */ /* 0x000fea000b800000 */
[----:B------:R-:W2:Y:S01]  /*2430*/  LDCU.128 UR12, c[0x0][0xb10] ;  /* 0x00016200ff0c77ac */ /* 0x000ea20008000c00 */
[----:B------:R-:W3:Y:S01]  /*2440*/  LDCU UR29, c[0x0][0xb20] ;  /* 0x00016400ff1d77ac */ /* 0x000ee20008000800 */
[----:B------:R-:W4:Y:S01]  /*2450*/  LDCU UR20, c[0x0][0xb0c] ;  /* 0x00016180ff1477ac */ /* 0x000f220008000800 */
[----:B------:R-:W1:Y:S01]  /*2460*/  LDCU.64 UR10, c[0x0][0xb28] ;  /* 0x00016500ff0a77ac */ /* 0x000e620008000a00 */
[----:B------:R-:W-:Y:S02]  /*2470*/  UISETP.NE.AND UP3, UPT, UR40, 0x1, UPT ;  /* 0x000000012800788c */ /* 0x000fe4000bf65270 */
[----:B--2---:R-:W-:Y:S02]  /*2480*/  UIMAD.WIDE.U32 UR16, UR39, UR15, URZ ;  /* 0x0000000f271072a5 */ /* 0x004fe4000f8e00ff */
[----:B------:R-:W-:Y:S02]  /*2490*/  UIMAD.WIDE.U32 UR8, UR41, UR12, URZ ;  /* 0x0000000c290872a5 */ /* 0x000fe4000f8e00ff */
[----:B------:R-:W-:-:S02]  /*24a0*/  UISETP.NE.AND UP0, UPT, UR14, 0x1, UPT ;  /* 0x000000010e00788c */ /* 0x000fc4000bf05270 */
[----:B------:R-:W-:Y:S01]  /*24b0*/  UIMAD.WIDE.U32 UR22, UR37, UR15, URZ ;  /* 0x0000000f251672a5 */ /* 0x000fe2000f8e00ff */
[----:B------:R-:W-:Y:S02]  /*24c0*/  UMOV UR16, UR17 ;  /* 0x0000001100107c82 */ /* 0x000fe40008000000 */
[----:B------:R-:W-:Y:S01]  /*24d0*/  UMOV UR8, UR9 ;  /* 0x0000000900087c82 */ /* 0x000fe20008000000 */
[----:B---3--:R-:W-:Y:S02]  /*24e0*/  USHF.R.U32.HI UR16, URZ, UR29, UR16 ;  /* 0x0000001dff107299 */ /* 0x008fe40008011610 */
[----:B----4-:R-:W-:Y:S02]  /*24f0*/  UISETP.NE.AND UP2, UPT, UR20, 0x1, UPT ;  /* 0x000000011400788c */ /* 0x010fe4000bf45270 */
[----:B------:R-:W-:Y:S02]  /*2500*/  USHF.R.U32.HI UR8, URZ, UR13, UR8 ;  /* 0x0000000dff087299 */ /* 0x000fe40008011608 */
[----:B------:R-:W-:-:S02]  /*2510*/  USEL UR7, UR39, UR16, !UP0 ;  /* 0x0000001027077287 */ /* 0x000fc4000c000000 */
[----:B------:R-:W-:Y:S02]  /*2520*/  USEL UR8, UR41, UR8, !UP2 ;  /* 0x0000000829087287 */ /* 0x000fe4000d000000 */
[----:B-1----:R-:W-:Y:S01]  /*2530*/  UIMAD.WIDE.U32 UR16, UR7, UR10, URZ ;  /* 0x0000000a071072a5 */ /* 0x002fe2000f8e00ff */
[----:B------:R-:W-:Y:S01]  /*2540*/  UMOV UR4, UR23 ;  /* 0x0000001700047c82 */ /* 0x000fe20008000000 */
[----:B------:R-:W-:Y:S02]  /*2550*/  UIMAD.WIDE.U32 UR18, UR38, UR12, URZ ;  /* 0x0000000c261272a5 */ /* 0x000fe4000f8e00ff */
[----:B------:R-:W-:-:S03]  /*2560*/  UIMAD.WIDE.U32 UR22, UR8, UR10, URZ ;  /* 0x0000000a081672a5 */ /* 0x000fc6000f8e00ff */
[----:B------:R-:W-:Y:S01]  /*2570*/  UMOV UR16, UR17 ;  /* 0x0000001100107c82 */ /* 0x000fe20008000000 */
[----:B------:R-:W-:Y:S02]  /*2580*/  USHF.R.U32.HI UR4, URZ, UR29, UR4 ;  /* 0x0000001dff047299 */ /* 0x000fe40008011604 */
[----:B------:R-:W-:Y:S01]  /*2590*/  @UP3 USHF.R.U32.HI UR7, URZ, UR11, UR16 ;  /* 0x0000000bff073299 */ /* 0x000fe20008011610 */
[----:B------:R-:W-:Y:S01]  /*25a0*/  UMOV UR18, UR19 ;  /* 0x0000001300127c82 */ /* 0x000fe20008000000 */
[----:B------:R-:W-:Y:S01]  /*25b0*/  UMOV UR22, UR23 ;  /* 0x0000001700167c82 */ /* 0x000fe20008000000 */
[----:B------:R-:W-:Y:S02]  /*25c0*/  USHF.R.U32.HI UR13, URZ, UR13, UR18 ;  /* 0x0000000dff0d7299 */ /* 0x000fe40008011612 */
[----:B------:R-:W-:Y:S02]  /*25d0*/  USEL UR4, UR37, UR4, !UP0 ;  /* 0x0000000425047287 */ /* 0x000fe4000c000000 */
[----:B------:R-:W-:-:S02]  /*25e0*/  @UP3 USHF.R.U32.HI UR8, URZ, UR11, UR22 ;  /* 0x0000000bff083299 */ /* 0x000fc40008011616 */
[----:B------:R-:W-:Y:S02]  /*25f0*/  UIMAD UR9, UR40, UR7, URZ ;  /* 0x00000007280972a4 */ /* 0x000fe4000f8e02ff */
[----:B------:R-:W-:Y:S02]  /*2600*/  USEL UR7, UR38, UR13, !UP2 ;  /* 0x0000000d26077287 */ /* 0x000fe4000d000000 */
[----:B------:R-:W-:Y:S02]  /*2610*/  UIMAD UR12, UR40, UR8, URZ ;  /* 0x00000008280c72a4 */ /* 0x000fe4000f8e02ff */
[----:B------:R-:W-:Y:S02]  /*2620*/  UISETP.GE.AND UP0, UPT, UR4, UR9, UPT ;  /* 0x000000090400728c */ /* 0x000fe4000bf06270 */
[----:B------:R-:W-:Y:S02]  /*2630*/  UIMAD.WIDE.U32 UR16, UR4, UR10, URZ ;  /* 0x0000000a041072a5 */ /* 0x000fe4000f8e00ff */
[----:B------:R-:W-:-:S02]  /*2640*/  UISETP.GE.OR UP0, UPT, UR7, UR12, UP0 ;  /* 0x0000000c0700728c */ /* 0x000fc40008706670 */
        /* <DEDUP_REMOVED lines=19> */
.L_x_41:
[----:B------:R-:W2:Y:S02]  /*2780*/  LDCU UR4, c[0x0][0xb30] ;  /* 0x00016600ff0477ac */ /* 0x000ea40008000800 */
[----:B--2---:R-:W-:-:S09]  /*2790*/  UISETP.NE.AND UP0, UPT, UR4, 0x1, UPT ;  /* 0x000000010400788c */ /* 0x004fd2000bf05270 */
[----:B------:R-:W-:Y:S05]  /*27a0*/  BRA.U UP0, `(.L_x_42) ;  /* 0x0000000100447547 */ /* 0x000fea000b800000 */
        /* <DEDUP_REMOVED lines=17> */
.L_x_42:
[----:B------:R-:W-:Y:S01]  /*28c0*/  VIADD R11, R11, 0x1 ;  /* 0x000000010b0b7836 */ /* 0x000fe20000000000 */
[----:B------:R-:W-:Y:S01]  /*28d0*/  PLOP3.LUT P1, PT, PT, PT, PT, 0x80, 0x8 ;  /* 0x000000000008781c */ /* 0x000fe20003f2f070 */
[----:B------:R-:W-:Y:S02]  /*28e0*/  UIADD3 UR46, UPT, UPT, UR38, UR57, URZ ;  /* 0x00000039262e7290 */ /* 0x000fe4000fffe0ff */
[----:B------:R-:W-:Y:S01]  /*28f0*/  UIADD3 UR45, UPT, UPT, UR37, UR60, URZ ;  /* 0x0000003c252d7290 */ /* 0x000fe2000fffe0ff */
[----:B------:R-:W-:-:S04]  /*2900*/  ISETP.NE.AND P0, PT, R11, 0x2, PT ;  /* 0x000000020b00780c */ /* 0x000fc80003f05270 */
[----:B-1----:R-:W-:Y:S02]  /*2910*/  SEL R0, RZ, 0x1, P0 ;  /* 0x00000001ff007807 */ /* 0x002fe40000000000 */
[----:B------:R-:W-:Y:S02]  /*2920*/  SEL R11, R11, RZ, P0 ;  /* 0x000000ff0b0b7207 */ /* 0x000fe40000000000 */
[----:B------:R-:W-:Y:S01]  /*2930*/  LOP3.LUT R10, R10, R0, RZ, 0x3c, !PT ;  /* 0x000000000a0a7212 */ /* 0x000fe200078e3cff */
[----:B------:R-:W-:Y:S06]  /*2940*/  BRA.U UP1, `(.L_x_43) ;  /* 0xfffffff101307547 */ /* 0x000fec000b83ffff */
[----:B------:R-:W-:Y:S01]  /*2950*/  UIADD3 UR7, UPT, UPT, UR6, 0x68, URZ ;  /* 0x0000006806077890 */ /* 0x000fe2000fffe0ff */
[----:B------:R-:W-:-:S03]  /*2960*/  SHF.L.U32 R2, R12, 0x1f, RZ ;  /* 0x0000001f0c027819 */ /* 0x000fc600000006ff */
[----:B------:R-:W-:-:S09]  /*2970*/  ULEA UR4, UR5, UR7, 0x3 ;  /* 0x0000000705047291 */ /* 0x000fd2000f8e18ff */
[----:B------:R-:W1:Y:S02]  /*2980*/  SYNCS.PHASECHK.TRANS64.TRYWAIT P0, [UR4], R2 ;  /* 0x00000002ff0075a7 */ /* 0x000e640008001104 */
[----:B-1----:R-:W-:Y:S05]  /*2990*/  @!P0 BRA `(.L_x_44) ;  /* 0x0000004400dc8947 */ /* 0x002fea0003800000 */
.L_x_117:
[----:B------:R-:W-:-:S04]  /*29a0*/  UIADD3 UR4, UPT, UPT, UR5, 0x1, URZ ;  /* 0x0000000105047890 */ /* 0x000fc8000fffe0ff */
[----:B------:R-:W-:-:S04]  /*29b0*/  UISETP.NE.AND UP0, UPT, UR4, 0xd, UPT ;  /* 0x0000000d0400788c */ /* 0x000fc8000bf05270 */
[----:B------:R-:W-:Y:S02]  /*29c0*/  USEL UR6, URZ, 0x1, UP0 ;  /* 0x00000001ff067887 */ /* 0x000fe40008000000 */
[----:B------:R-:W-:-:S04]  /*29d0*/  USEL UR4, UR4, URZ, UP0 ;  /* 0x000000ff04047287 */ /* 0x000fc80008000000 */
[----:B------:R-:W-:Y:S01]  /*29e0*/  ULEA UR5, UR4, UR7, 0x3 ;  /* 0x0000000704057291 */ /* 0x000fe2000f8e18ff */
[----:B-1----:R-:W-:-:S04]  /*29f0*/  LOP3.LUT R2, R12, UR6, RZ, 0x3c, !PT ;  /* 0x000000060c027c12 */ /* 0x002fc8000f8e3cff */
[----:B------:R-:W-:-:S04]  /*2a00*/  SHF.L.U32 R3, R2, 0x1f, RZ ;  /* 0x0000001f02037819 */ /* 0x000fc800000006ff */
[----:B------:R-:W1:Y:S02]  /*2a10*/  SYNCS.PHASECHK.TRANS64.TRYWAIT P0, [UR5], R3 ;  /* 0x00000003ff0075a7 */ /* 0x000e640008001105 */
[----:B-1----:R-:W-:Y:S05]  /*2a20*/  @!P0 BRA `(.L_x_45) ;  /* 0x0000004400d08947 */ /* 0x002fea0003800000 */
.L_x_119:
[----:B------:R-:W-:-:S04]  /*2a30*/  UIADD3 UR4, UPT, UPT, UR4, 0x1, URZ ;  /* 0x0000000104047890 */ /* 0x000fc8000fffe0ff */
[----:B------:R-:W-:-:S04]  /*2a40*/  UISETP.NE.AND UP0, UPT, UR4, 0xd, UPT ;  /* 0x0000000d0400788c */ /* 0x000fc8000bf05270 */
[----:B------:R-:W-:Y:S02]  /*2a50*/  USEL UR6, URZ, 0x1, UP0 ;  /* 0x00000001ff067887 */ /* 0x000fe40008000000 */
[----:B------:R-:W-:-:S04]  /*2a60*/  USEL UR4, UR4, URZ, UP0 ;  /* 0x000000ff04047287 */ /* 0x000fc80008000000 */
[----:B------:R-:W-:Y:S01]  /*2a70*/  ULEA UR5, UR4, UR7, 0x3 ;  /* 0x0000000704057291 */ /* 0x000fe2000f8e18ff */
[----:B------:R-:W-:-:S04]  /*2a80*/  LOP3.LUT R2, R2, UR6, RZ, 0x3c, !PT ;  /* 0x0000000602027c12 */ /* 0x000fc8000f8e3cff */
[----:B-1----:R-:W-:-:S04]  /*2a90*/  SHF.L.U32 R3, R2, 0x1f, RZ ;  /* 0x0000001f02037819 */ /* 0x002fc800000006ff */
[----:B------:R-:W1:Y:S02]  /*2aa0*/  SYNCS.PHASECHK.TRANS64.TRYWAIT P0, [UR5], R3 ;  /* 0x00000003ff0075a7 */ /* 0x000e640008001105 */
[----:B-1----:R-:W-:Y:S05]  /*2ab0*/  @!P0 BRA `(.L_x_46) ;  /* 0x0000004400c48947 */ /* 0x002fea0003800000 */
.L_x_121:
        /* <DEDUP_REMOVED lines=9> */
.L_x_123:
        /* <DEDUP_REMOVED lines=9> */
.L_x_125:
        /* <DEDUP_REMOVED lines=9> */
.L_x_127:
        /* <DEDUP_REMOVED lines=9> */
.L_x_129:
        /* <DEDUP_REMOVED lines=9> */
.L_x_131:
        /* <DEDUP_REMOVED lines=9> */
.L_x_133:
        /* <DEDUP_REMOVED lines=9> */
.L_x_135:
        /* <DEDUP_REMOVED lines=9> */
.L_x_137:
        /* <DEDUP_REMOVED lines=9> */
.L_x_139:
[----:B------:R-:W-:-:S04]  /*2fd0*/  UIADD3 UR4, UPT, UPT, UR4, 0x1, URZ ;  /* 0x0000000104047890 */ /* 0x000fc8000fffe0ff */
[----:B------:R-:W-:-:S04]  /*2fe0*/  UISETP.NE.AND UP0, UPT, UR4, 0xd, UPT ;  /* 0x0000000d0400788c */ /* 0x000fc8000bf05270 */
[----:B------:R-:W-:Y:S02]  /*2ff0*/  USEL UR5, URZ, 0x1, UP0 ;  /* 0x00000001ff057887 */ /* 0x000fe40008000000 */
[----:B------:R-:W-:-:S04]  /*3000*/  USEL UR4, UR4, URZ, UP0 ;  /* 0x000000ff04047287 */ /* 0x000fc80008000000 */
[----:B------:R-:W-:Y:S01]  /*3010*/  ULEA UR4, UR4, UR7, 0x3 ;  /* 0x0000000704047291 */ /* 0x000fe2000f8e18ff */
[----:B------:R-:W-:-:S04]  /*3020*/  LOP3.LUT R2, R2, UR5, RZ, 0x3c, !PT ;  /* 0x0000000502027c12 */ /* 0x000fc8000f8e3cff */
[----:B------:R-:W-:Y:S01]  /*3030*/  SHF.L.U32 R2, R2, 0x1f, RZ ;  /* 0x0000001f02027819 */ /* 0x000fe200000006ff */
[----:B-1----:R-:W-:-:S07]  /*3040*/  IMAD.U32 R0, RZ, RZ, UR4 ;  /* 0x00000004ff007e24 */ /* 0x002fce000f8e00ff */
.L_x_56:
[----:B-1----:R1:W2:Y:S02]  /*3050*/  SYNCS.PHASECHK.TRANS64.TRYWAIT P0, [R0+URZ], R2 ;  /* 0x00000002000075a7 */ /* 0x0022a400080011ff */
[----:B--2---:R-:W-:Y:S05]  /*3060*/  @!P0 NANOSLEEP.SYNCS 0x989680 ;  /* 0x009896800000895d */ /* 0x004fea0003900000 */
[----:B------:R-:W2:Y:S02]  /*3070*/  @!P0 SYNCS.PHASECHK.TRANS64 P0, [R0+URZ], R2 ;  /* 0x00000002000085a7 */ /* 0x000ea400080010ff */
[----:B--2---:R-:W-:Y:S05]  /*3080*/  @P0 EXIT ;  /* 0x000000000000094d */ /* 0x004fea0003800000 */
[----:B------:R-:W-:Y:S05]  /*3090*/  BRA `(.L_x_56) ;  /* 0xfffffffc00ec7947 */ /* 0x000fea000383ffff */
.L_x_23:
[----:B------:R-:W-:-:S04]  /*30a0*/  UISETP.NE.AND UP0, UPT, UR48, URZ, UPT ;  /* 0x000000ff3000728c */ /* 0x000fc8000bf05270 */
[----:B------:R-:W-:-:S09]  /*30b0*/  UISETP.NE.OR UP0, UPT, UR22, 0x1, UP0 ;  /* 0x000000011600788c */ /* 0x000fd20008705670 */
[----:B------:R-:W-:Y:S05]  /*30c0*/  BRA.U UP0, `(.L_x_57) ;  /* 0x0000000500487547 */ /* 0x000fea000b800000 */
[----:B------:R-:W-:Y:S01]  /*30d0*/  ISETP.GE.U32.AND P2, PT, R0, 0x4, PT ;  /* 0x000000040000780c */ /* 0x000fe20003f46070 */
[----:B------:R-:W-:Y:S01]  /*30e0*/  IMAD.MOV.U32 R12, RZ, RZ, 0x1 ;  /* 0x00000001ff0c7424 */ /* 0x000fe200078e00ff */
[----:B------:R-:W-:Y:S02]  /*30f0*/  CS2R R10, SRZ ;  /* 0x00000000000a7805 */ /* 0x000fe4000001ff00 */
[----:B------:R-:W-:Y:S01]  /*3100*/  CS2R R8, SRZ ;  /* 0x0000000000087805 */ /* 0x000fe2000001ff00 */
[----:B------:R-:W-:Y:S01]  /*3110*/  UMOV UR6, 0x400 ;  /* 0x0000040000067882 */ /* 0x000fe20000000000 */
[----:B------:R-:W-:Y:S01]  /*3120*/  UMOV UR5, URZ ;  /* 0x000000ff00057c82 */ /* 0x000fe20008000000 */
[----:B------:R-:W-:-:S12]  /*3130*/  ULEA UR6, UR48, UR6, 0x18 ;  /* 0x0000000630067291 */ /* 0x000fd8000f8ec0ff */
.L_x_61:
[----:B------:R-:W-:Y:S02]  /*3140*/  LEA R2, R8, UR6, 0x3 ;  /* 0x0000000608027c11 */ /* 0x000fe4000f8e18ff */
[----:B------:R-:W-:-:S03]  /*3150*/  SHF.L.U32 R4, R9, 0x1f, RZ ;  /* 0x0000001f09047819 */ /* 0x000fc600000006ff */
[----:B------:R-:W-:Y:S01]  /*3160*/  VIADD R5, R2, 0x160 ;  /* 0x0000016002057836 */ /* 0x000fe20000000000 */
[----:B------:R-:W2:Y:S02]  /*3170*/  SYNCS.PHASECHK.TRANS64.TRYWAIT P0, [R2+URZ+0x150], R4 ;  /* 0x00015004020075a7 */ /* 0x000ea400080011ff */
[----:B--2---:R-:W-:Y:S05]  /*3180*/  @!P0 BRA `(.L_x_58) ;  /* 0x0000004400008947 */ /* 0x004fea0003800000 */
.L_x_140:
[----:B------:R-:W-:Y:S01]  /*3190*/  ULEA UR4, UR5, UR6, 0x3 ;  /* 0x0000000605047291 */ /* 0x000fe2000f8e18ff */
[----:B--2---:R-:W-:Y:S01]  /*31a0*/  PRMT R2, RZ, 0x654, R5 ;  /* 0x00000654ff027816 */ /* 0x004fe20000000005 */
[----:B------:R-:W-:Y:S01]  /*31b0*/  @!P2 IMAD.MOV.U32 R4, RZ, RZ, 0x10 ;  /* 0x00000010ff04a424 */ /* 0x000fe200078e00ff */
[----:B------:R-:W-:Y:S01]  /*31c0*/  SHF.L.U32 R5, R12, 0x1f, RZ ;  /* 0x0000001f0c057819 */ /* 0x000fe200000006ff */
[----:B------:R-:W-:Y:S01]  /*31d0*/  UIADD3 UR7, UPT, UPT, UR4, 0xf0, URZ ;  /* 0x000000f004077890 */ /* 0x000fe2000fffe0ff */
[----:B------:R2:W-:Y:S05]  /*31e0*/  SYNCS.ARRIVE.TRANS64.RED.A1T0 RZ, [R2+URZ], RZ ;  /* 0x000000ff02ff79a7 */ /* 0x0005ea00081004ff */
[----:B------:R-:W-:Y:S01]  /*31f0*/  IMAD.U32 R6, RZ, RZ, UR7 ;  /* 0x00000007ff067e24 */ /* 0x000fe2000f8e00ff */
[----:B------:R-:W3:Y:S04]  /*3200*/  SYNCS.PHASECHK.TRANS64.TRYWAIT P0, [UR4+0x100], R5 ;  /* 0x00010005ff0075a7 */ /* 0x000ee80008001104 */
[----:B------:R-:W-:Y:S01]  /*3210*/  PRMT R6, R0, 0x654, R6 ;  /* 0x0000065400067816 */ /* 0x000fe20000000006 */
[----:B--23--:R-:W-:Y:S06]  /*3220*/  @!P0 BRA `(.L_x_59) ;  /* 0x0000004000ec8947 */ /* 0x00cfec0003800000 */
.L_x_142:
[----:B------:R-:W-:Y:S01]  /*3230*/  ULEA UR8, UR5, UR6, 0x4 ;  /* 0x0000000605087291 */ /* 0x000fe2000f8e20ff */
[----:B------:R-:W-:Y:S01]  /*3240*/  SEL R3, R6, R3, !P2 ;  /* 0x0000000306037207 */ /* 0x000fe20005000000 */
[----:B------:R-:W-:Y:S01]  /*3250*/  UIADD3 UR9, UPT, UPT, UR4, 0xf0, URZ ;  /* 0x000000f004097890 */ /* 0x000fe2000fffe0ff */
[----:B--2---:R-:W-:Y:S01]  /*3260*/  LEA R2, R11, UR6, 0x3 ;  /* 0x000000060b027c11 */ /* 0x004fe2000f8e18ff */
[----:B------:R-:W-:Y:S01]  /*3270*/  UIADD3 UR8, UPT, UPT, UR8, 0x180, URZ ;  /* 0x0000018008087890 */ /* 0x000fe2000fffe0ff */
[----:B------:R2:W-:Y:S01]  /*3280*/  @!P2 SYNCS.ARRIVE.TRANS64.RED RZ, [R3+URZ], R4 ;  /* 0x0000000403ffa9a7 */ /* 0x0005e200080004ff */
[----:B------:R-:W-:Y:S01]  /*3290*/  UIADD3 UR4, UPT, UPT, UR5, 0x1, URZ ;  /* 0x0000000105047890 */ /* 0x000fe2000fffe0ff */
[----:B------:R-:W-:-:S03]  /*32a0*/  VIADD R8, R8, 0x1 ;  /* 0x0000000108087836 */ /* 0x000fc60000000000 */
[----:B------:R-:W-:Y:S02]  /*32b0*/  UISETP.NE.AND UP0, UPT, UR4, 0x2, UPT ;  /* 0x000000020400788c */ /* 0x000fe4000bf05270 */
[----:B------:R-:W-:Y:S01]  /*32c0*/  ISETP.NE.AND P0, PT, R8, 0x2, PT ;  /* 0x000000020800780c */ /* 0x000fe20003f05270 */
[----:B------:R-:W-:Y:S06]  /*32d0*/  UGETNEXTWORKID.BROADCAST [UR8], [UR9] ;  /* 0x00000000080073ca */ /* 0x000fec0008000100 */
[----:B------:R-:W-:Y:S02]  /*32e0*/  USEL UR7, URZ, 0x1, UP0 ;  /* 0x00000001ff077887 */ /* 0x000fe40008000000 */
[----:B------:R-:W-:-:S04]  /*32f0*/  USEL UR5, UR4, URZ, UP0 ;  /* 0x000000ff04057287 */ /* 0x000fc80008000000 */
[----:B------:R-:W-:Y:S02]  /*3300*/  LOP3.LUT R12, R12, UR7, RZ, 0x3c, !PT ;  /* 0x000000070c0c7c12 */ /* 0x000fe4000f8e3cff */
[----:B--2---:R-:W-:-:S04]  /*3310*/  SHF.L.U32 R4, R10, 0x1f, RZ ;  /* 0x0000001f0a047819 */ /* 0x004fc800000006ff */
[----:B------:R-:W2:Y:S02]  /*3320*/  SYNCS.PHASECHK.TRANS64.TRYWAIT P1, [R2+URZ+0xf0], R4 ;  /* 0x0000f004020075a7 */ /* 0x000ea400080211ff */
[----:B--2---:R-:W-:Y:S05]  /*3330*/  @!P1 BRA `(.L_x_60) ;  /* 0x0000004000c09947 */ /* 0x004fea0003800000 */
.L_x_143:
[C---:B--2---:R-:W-:Y:S01]  /*3340*/  LEA R4, R11.reuse, UR6, 0x4 ;  /* 0x000000060b047c11 */ /* 0x044fe2000f8e20ff */
[----:B------:R-:W-:Y:S01]  /*3350*/  VIADD R2, R2, 0x100 ;  /* 0x0000010002027836 */ /* 0x000fe20000000000 */
[----:B------:R-:W-:Y:S01]  /*3360*/  SEL R8, R8, RZ, P0 ;  /* 0x000000ff08087207 */ /* 0x000fe20000000000 */
[----:B------:R-:W-:-:S03]  /*3370*/  VIADD R11, R11, 0x1 ;  /* 0x000000010b0b7836 */ /* 0x000fc60000000000 */
[----:B------:R-:W2:Y:S01]  /*3380*/  LDS.128 R4, [R4+0x180] ;  /* 0x0001800004047984 */ /* 0x000ea20000000c00 */
[----:B------:R-:W-:Y:S02]  /*3390*/  PRMT R2, RZ, 0x654, R2 ;  /* 0x00000654ff027816 */ /* 0x000fe40000000002 */
[C---:B------:R-:W-:Y:S01]  /*33a0*/  ISETP.NE.AND P1, PT, R11.reuse, 0x2, PT ;  /* 0x000000020b00780c */ /* 0x040fe20003f25270 */
[----:B------:R-:W-:Y:S01]  /*33b0*/  @!PT LDS RZ, [RZ] ;  /* 0x00000000fffff984 */ /* 0x000fe20000000800 */
[----:B------:R-:W-:Y:S01]  /*33c0*/  @!PT LDS RZ, [RZ] ;  /* 0x00000000fffff984 */ /* 0x000fe20000000800 */
[----:B------:R-:W-:Y:S01]  /*33d0*/  @!PT LDS RZ, [RZ] ;  /* 0x00000000fffff984 */ /* 0x000fe20000000800 */
[----:B------:R-:W-:Y:S01]  /*33e0*/  @!PT LDS RZ, [RZ] ;  /* 0x00000000fffff984 */ /* 0x000fe20000000800 */
[----:B------:R3:W-:Y:S06]  /*33f0*/  MEMBAR.ALL.CTA ;  /* 0x0000000000007992 */ /* 0x0007ec0000008000 */
[----:B---3--:R-:W3:Y:S01]  /*3400*/  FENCE.VIEW.ASYNC.S ;  /* 0x00000000000073c6 */ /* 0x008ee20000000000 */
[----:B------:R-:W-:Y:S01]  /*3410*/  SEL R11, R11, RZ, P1 ;  /* 0x000000ff0b0b7207 */ /* 0x000fe20000800000 */
[----:B---3--:R3:W-:Y:S01]  /*3420*/  SYNCS.ARRIVE.TRANS64.RED.A1T0 RZ, [R2+URZ], RZ ;  /* 0x000000ff02ff79a7 */ /* 0x0087e200081004ff */
[----:B--2---:R-:W-:-:S02]  /*3430*/  LOP3.LUT P3, RZ, R6, 0x1, RZ, 0xc0, !PT ;  /* 0x0000000106ff7812 */ /* 0x004fc4000786c0ff */
[----:B------:R-:W-:-:S04]  /*3440*/  SEL R4, RZ, 0x1, P1 ;  /* 0x00000001ff047807 */ /* 0x000fc80000800000 */
[----:B------:R-:W-:Y:S02]  /*3450*/  LOP3.LUT R10, R10, R4, RZ, 0x3c, !PT ;  /* 0x000000040a0a7212 */ /* 0x000fe400078e3cff */
[----:B---3--:R-:W-:-:S04]  /*3460*/  SEL R2, RZ, 0x1, P0 ;  /* 0x00000001ff027807 */ /* 0x008fc80000000000 */
[----:B------:R-:W-:Y:S01]  /*3470*/  LOP3.LUT R9, R9, R2, RZ, 0x3c, !PT ;  /* 0x0000000209097212 */ /* 0x000fe200078e3cff */
[----:B------:R-:W-:Y:S06]  /*3480*/  @P3 BRA `(.L_x_61) ;  /* 0xfffffffc002c3947 */ /* 0x000fec000383ffff */
[----:B------:R-:W-:Y:S01]  /*3490*/  ULEA UR4, UR5, UR6, 0x3 ;  /* 0x0000000605047291 */ /* 0x000fe2000f8e18ff */
[----:B------:R-:W-:-:S08]  /*34a0*/  SHF.L.U32 R2, R12, 0x1f, RZ ;  /* 0x0000001f0c027819 */ /* 0x000fd000000006ff */
[----:B------:R-:W2:Y:S02]  /*34b0*/  SYNCS.PHASECHK.TRANS64 P0, [UR4+0x100], R2 ;  /* 0x00010002ff0075a7 */ /* 0x000ea40008001004 */
[----:B--2---:R-:W-:Y:S05]  /*34c0*/  @P0 BRA `(.L_x_62) ;  /* 0x0000000000080947 */ /* 0x004fea0003800000 */
[----:B------:R-:W2:Y:S02]  /*34d0*/  SYNCS.PHASECHK.TRANS64.TRYWAIT P0, [UR4+0x100], R2 ;  /* 0x00010002ff0075a7 */ /* 0x000ea40008001104 */
[----:B--2---:R-:W-:Y:S05]  /*34e0*/  @!P0 BRA `(.L_x_63) ;  /* 0x0000004000688947 */ /* 0x004fea0003800000 */
.L_x_62:
[----:B------:R-:W-:-:S04]  /*34f0*/  UIADD3 UR7, UPT, UPT, UR5, 0x1, URZ ;  /* 0x0000000105077890 */ /* 0x000fc8000fffe0ff */
[----:B------:R-:W-:-:S04]  /*3500*/  UISETP.NE.AND UP0, UPT, UR7, 0x2, UPT ;  /* 0x000000020700788c */ /* 0x000fc8000bf05270 */
[----:B------:R-:W-:Y:S02]  /*3510*/  USEL UR8, URZ, 0x1, UP0 ;  /* 0x00000001ff087887 */ /* 0x000fe40008000000 */
[----:B------:R-:W-:-:S04]  /*3520*/  USEL UR7, UR7, URZ, UP0 ;  /* 0x000000ff07077287 */ /* 0x000fc80008000000 */
[----:B------:R-:W-:Y:S01]  /*3530*/  ULEA UR7, UR7, UR6, 0x3 ;  /* 0x0000000607077291 */ /* 0x000fe2000f8e18ff */
[----:B--2---:R-:W-:-:S04]  /*3540*/  LOP3.LUT R2, R12, UR8, RZ, 0x3c, !PT ;  /* 0x000000080c027c12 */ /* 0x004fc8000f8e3cff */
[----:B------:R-:W-:-:S04]  /*3550*/  SHF.L.U32 R0, R2, 0x1f, RZ ;  /* 0x0000001f02007819 */ /* 0x000fc800000006ff */
[----:B------:R-:W2:Y:S02]  /*3560*/  SYNCS.PHASECHK.TRANS64 P0, [UR7+0x100], R0 ;  /* 0x00010000ff0075a7 */ /* 0x000ea40008001007 */
[----:B-12---:R-:W-:Y:S05]  /*3570*/  @P0 EXIT ;  /* 0x000000000000094d */ /* 0x006fea0003800000 */
[----:B------:R-:W-:Y:S02]  /*3580*/  SHF.L.U32 R2, R2, 0x1f, RZ ;  /* 0x0000001f02027819 */ /* 0x000fe400000006ff */
[----:B------:R-:W-:-:S07]  /*3590*/  MOV R0, UR7 ;  /* 0x0000000700007c02 */ /* 0x000fce0008000f00 */
.L_x_64:
[----:B-1----:R1:W2:Y:S02]  /*35a0*/  SYNCS.PHASECHK.TRANS64.TRYWAIT P0, [R0+URZ+0x100], R2 ;  /* 0x00010002000075a7 */ /* 0x0022a400080011ff */
[----:B--2---:R-:W-:Y:S05]  /*35b0*/  @!P0 NANOSLEEP.SYNCS 0x989680 ;  /* 0x009896800000895d */ /* 0x004fea0003900000 */
[----:B------:R-:W2:Y:S02]  /*35c0*/  @!P0 SYNCS.PHASECHK.TRANS64 P0, [R0+URZ+0x100], R2 ;  /* 0x00010002000085a7 */ /* 0x000ea400080010ff */
[----:B--2---:R-:W-:Y:S05]  /*35d0*/  @P0 EXIT ;  /* 0x000000000000094d */ /* 0x004fea0003800000 */
[----:B------:R-:W-:Y:S05]  /*35e0*/  BRA `(.L_x_64) ;  /* 0xfffffffc00ec7947 */ /* 0x000fea000383ffff */
.L_x_57:
[----:B------:R-:W-:Y:S05]  /*35f0*/  BRA.U UP4, `(.L_x_65) ;  /* 0x0000000d04d47547 */ /* 0x000fea000b800000 */
[----:B------:R-:W-:Y:S01]  /*3600*/  UMOV UR4, 0x40 ;  /* 0x0000004000047882 */ /* 0x000fe20000000000 */
[----:B------:R-:W-:Y:S01]  /*3610*/  NOP ;  /* 0x0000000000007918 */ /* 0x000fe20000000000 */
[----:B------:R-:W-:Y:S01]  /*3620*/  ULEA UR5, UR48, UR4, 0x18 ;  /* 0x0000000430057291 */ /* 0x000fe2000f8ec0ff */
[----:B------:R-:W-:Y:S02]  /*3630*/  UMOV UR6, 0x400 ;  /* 0x0000040000067882 */ /* 0x000fe40000000000 */
[----:B------:R-:W-:-:S06]  /*3640*/  ULEA UR6, UR48, UR6, 0x18 ;  /* 0x0000000630067291 */ /* 0x000fcc000f8ec0ff */
[----:B------:R-:W2:Y:S02]  /*3650*/  LDS.U8 R0, [UR5+0x1c] ;  /* 0x00001c05ff007984 */ /* 0x000ea40008000000 */
[----:B--2---:R-:W-:-:S13]  /*3660*/  ISETP.NE.AND P0, PT, R0, RZ, PT ;  /* 0x000000ff0000720c */ /* 0x004fda0003f05270 */
[----:B------:R-:W-:Y:S05]  /*3670*/  @P0 BRA `(.L_x_66) ;  /* 0x0000000000580947 */ /* 0x000fea0003800000 */
[----:B------:R-:W-:-:S13]  /*3680*/  ELECT P0, URZ, PT ;  /* 0x0000000000ff782f */ /* 0x000fda0003800000 */
[----:B------:R-:W-:Y:S05]  /*3690*/  @!P0 BRA `(.L_x_67) ;  /* 0x0000000000608947 */ /* 0x000fea0003800000 */
[----:B------:R-:W-:Y:S01]  /*36a0*/  UMOV UR4, 0x10 ;  /* 0x0000001000047882 */ /* 0x000fe20000000000 */
[----:B------:R-:W-:Y:S01]  /*36b0*/  HFMA2 R0, -RZ, RZ, 0, 5.9604644775390625e-08 ;  /* 0x00000001ff007431 */ /* 0x000fe200000001ff */
[----:B------:R-:W-:-:S03]  /*36c0*/  MOV R3, 0xffff ;  /* 0x0000ffff00037802 */ /* 0x000fc60000000f00 */
[----:B------:R-:W-:Y:S04]  /*36d0*/  DEPBAR.LE SB2, 0x36 ;  /* 0x0000ad800000791a */ /* 0x000fe80000000000 */
[----:B------:R-:W2:Y:S02]  /*36e0*/  UTCATOMSWS.FIND_AND_SET.ALIGN UP0, UR4, UR4 ;  /* 0x00000004000475e3 */ /* 0x000ea40008000800 */
[----:B--2---:R-:W-:Y:S01]  /*36f0*/  MOV R4, UR4 ;  /* 0x0000000400047c02 */ /* 0x004fe20008000f00 */
[----:B------:R-:W-:Y:S06]  /*3700*/  BRA.U UP0, `(.L_x_68) ;  /* 0x0000000100187547 */ /* 0x000fec000b800000 */
.L_x_69:
[----:B------:R-:W-:Y:S05]  /*3710*/  NANOSLEEP 0x64 ;  /* 0x000000640000795d */ /* 0x000fea0003800000 */
[----:B------:R-:W-:-:S05]  /*3720*/  UMOV UR4, 0x10 ;  /* 0x0000001000047882 */ /* 0x000fca0000000000 */
[----:B------:R-:W-:Y:S04]  /*3730*/  DEPBAR.LE SB2, 0x36 ;  /* 0x0000ad800000791a */ /* 0x000fe80000000000 */
[----:B------:R-:W2:Y:S02]  /*3740*/  UTCATOMSWS.FIND_AND_SET.ALIGN UP0, UR4, UR4 ;  /* 0x00000004000475e3 */ /* 0x000ea40008000800 */
[----:B--2---:R-:W-:Y:S01]  /*3750*/  MOV R4, UR4 ;  /* 0x0000000400047c02 */ /* 0x004fe20008000f00 */
[----:B------:R-:W-:Y:S05]  /*3760*/  BRA.U !UP0, `(.L_x_69) ;  /* 0xfffffffd08e87547 */ /* 0x000fea000b83ffff */
.L_x_68:
[-C--:B------:R-:W-:Y:S02]  /*3770*/  SHF.L.U32 R3, R3, R4.reuse, RZ ;  /* 0x0000000403037219 */ /* 0x080fe400000006ff */
[----:B------:R-:W-:Y:S01]  /*3780*/  SHF.L.U32 R0, R0, R4, RZ ;  /* 0x0000000400007219 */ /* 0x000fe200000006ff */
[----:B------:R-:W-:Y:S02]  /*3790*/  IMAD.SHL.U32 R4, R4, 0x20, RZ ;  /* 0x0000002004047824 */ /* 0x000fe400078e00ff */
[----:B------:R2:W-:Y:S04]  /*37a0*/  ATOMS.OR RZ, [UR5+0x14], R3 ;  /* 0x00001403ffff798c */ /* 0x0005e8000b000005 */
[----:B------:R2:W-:Y:S04]  /*37b0*/  ATOMS.OR RZ, [UR5+0x18], R0 ;  /* 0x00001800ffff798c */ /* 0x0005e8000b000005 */
[----:B------:R2:W-:Y:S01]  /*37c0*/  STS [UR6+0x1a0], R4 ;  /* 0x0001a004ff007988 */ /* 0x0005e20008000806 */
[----:B------:R-:W-:Y:S05]  /*37d0*/  BRA `(.L_x_67) ;  /* 0x0000000000107947 */ /* 0x000fea0003800000 */
.L_x_66:
[----:B------:R-:W-:Y:S02]  /*37e0*/  MOV R0, 0xffffffff ;  /* 0xffffffff00007802 */ /* 0x000fe40000000f00 */
[----:B------:R-:W-:-:S03]  /*37f0*/  MOV R4, 0x3820 ;  /* 0x0000382000047802 */ /* 0x000fc60000000f00 */
[----:B------:R2:W-:Y:S04]  /*3800*/  STS [UR6+0x1a0], R0 ;  /* 0x0001a000ff007988 */ /* 0x0005e80008000806 */
[----:B-12--5:R-:W-:Y:S05]  /*3810*/  CALL.REL.NOINC `($__internal_1_$__cuda_sm10x_tcgen05_guardrail_trap_phase_invalid_during_alloc) ;  /* 0x0000004000e87944 */ /* 0x026fea0003c00000 */
.L_x_67:
[----:B------:R-:W-:Y:S05]  /*3820*/  WARPSYNC.ALL ;  /* 0x0000000000007948 */ /* 0x000fea0003800000 */
[----:B------:R-:W3:Y:S01]  /*3830*/  S2UR UR4, SR_CgaCtaId ;  /* 0x00000000000479c3 */ /* 0x000ee20000008800 */
[----:B------:R-:W-:Y:S01]  /*3840*/  UMOV UR26, 0x400 ;  /* 0x00000400001a7882 */ /* 0x000fe20000000000 */
[----:B------:R-:W-:-:S06]  /*3850*/  NOP ;  /* 0x0000000000007918 */ /* 0x000fcc0000000000 */
[----:B------:R-:W-:Y:S06]  /*3860*/  BAR.ARV 0x6, 0xa0 ;  /* 0x0182800000007b1d */ /* 0x000fec0000002000 */
[----:B------:R-:W4:Y:S01]  /*3870*/  LDCU UR5, c[0x0][0x38c] ;  /* 0x00007180ff0577ac */ /* 0x000f220008000800 */
[----:B------:R-:W-:Y:S01]  /*3880*/  LOP3.LUT R2, R2, 0xffff, RZ, 0xc0, !PT ;  /* 0x0000ffff02027812 */ /* 0x000fe200078ec0ff */
[----:B------:R-:W-:Y:S01]  /*3890*/  IMAD.MOV.U32 R11, RZ, RZ, 0x1 ;  /* 0x00000001ff0b7424 */ /* 0x000fe200078e00ff */
[----:B------:R-:W-:Y:S01]  /*38a0*/  CS2R R8, SRZ ;  /* 0x0000000000087805 */ /* 0x000fe2000001ff00 */
[----:B------:R-:W1:Y:S01]  /*38b0*/  LDCU UR7, c[0x0][0x38c] ;  /* 0x00007180ff0777ac */ /* 0x000e620008000800 */
[----:B------:R-:W-:Y:S01]  /*38c0*/  R2UR UR27, R2 ;  /* 0x00000000021b72ca */ /* 0x000fe200000e0000 */
[----:B------:R-:W-:Y:S01]  /*38d0*/  IMAD.MOV.U32 R10, RZ, RZ, RZ ;  /* 0x000000ffff0a7224 */ /* 0x000fe200078e00ff */
[----:B------:R-:W-:Y:S01]  /*38e0*/  UMOV UR30, URZ ;  /* 0x000000ff001e7c82 */ /* 0x000fe20008000000 */
[----:B------:R-:W-:Y:S01]  /*38f0*/  UMOV UR24, URZ ;  /* 0x000000ff00187c82 */ /* 0x000fe20008000000 */
[----:B---3--:R-:W-:Y:S01]  /*3900*/  ULEA UR26, UR4, UR26, 0x18 ;  /* 0x0000001a041a7291 */ /* 0x008fe2000f8ec0ff */
[----:B------:R-:W-:Y:S01]  /*3910*/  UMOV UR38, 0x0 ;  /* 0x0000000000267882 */ /* 0x000fe20000000000 */
[----:B------:R-:W-:-:S02]  /*3920*/  UMOV UR39, 0x4100490 ;  /* 0x0410049000277882 */ /* 0x000fc40000000000 */
[----:B------:R-:W-:Y:S02]  /*3930*/  UIADD3 UR4, UPT, UPT, UR26, 0x2400, URZ ;  /* 0x000024001a047890 */ /* 0x000fe4000fffe0ff */
[----:B------:R-:W-:Y:S02]  /*3940*/  UIADD3 UR6, UPT, UPT, UR26, 0x1c400, URZ ;  /* 0x0001c4001a067890 */ /* 0x000fe4000fffe0ff */
[----:B----4-:R-:W-:Y:S01]  /*3950*/  UIADD3 UR5, UPT, UPT, UR5, 0x7f, URZ ;  /* 0x0000007f05057890 */ /* 0x010fe2000fffe0ff */
[----:B--2---:R-:W2:Y:S01]  /*3960*/  LDS R0, [UR26+0x1a0] ;  /* 0x0001a01aff007984 */ /* 0x004ea20008000800 */
[----:B-1----:R-:W-:Y:S01]  /*3970*/  UMOV UR36, 0x0 ;  /* 0x0000000000247882 */ /* 0x002fe20000000000 */
[----:B------:R-:W-:Y:S01]  /*3980*/  UMOV UR37, 0x4100490 ;  /* 0x0410049000257882 */ /* 0x000fe20000000000 */
[----:B------:R-:W-:Y:S02]  /*3990*/  USHF.R.S32.HI UR40, URZ, 0x1f, UR5 ;  /* 0x0000001fff287899 */ /* 0x000fe40008011405 */
[----:B------:R-:W-:-:S02]  /*39a0*/  UISETP.GE.AND UP4, UPT, UR7, 0x1, UPT ;  /* 0x000000010700788c */ /* 0x000fc4000bf86270 */
[----:B------:R-:W-:Y:S02]  /*39b0*/  ULEA.HI UR40, UR40, UR5, URZ, 0x7 ;  /* 0x0000000528287291 */ /* 0x000fe4000f8f38ff */
[----:B------:R-:W-:Y:S02]  /*39c0*/  USHF.R.U32.HI UR5, URZ, 0x4, UR4 ;  /* 0x00000004ff057899 */ /* 0x000fe40008011604 */
[----:B------:R-:W-:Y:S02]  /*39d0*/  USHF.R.S32.HI UR40, URZ, 0x7, UR40 ;  /* 0x00000007ff287899 */ /* 0x000fe40008011428 */
[----:B------:R-:W-:Y:S02]  /*39e0*/  USHF.R.U32.HI UR4, URZ, 0x4, UR6 ;  /* 0x00000004ff047899 */ /* 0x000fe40008011606 */
[----:B------:R-:W-:Y:S02]  /*39f0*/  UISETP.LT.AND UP0, UPT, UR40, 0x1, UPT ;  /* 0x000000012800788c */ /* 0x000fe4000bf01270 */
[----:B------:R-:W-:-:S02]  /*3a00*/  ULOP3.LUT UR5, UR5, 0x3fff, URZ, 0xc0, !UPT ;  /* 0x00003fff05057892 */ /* 0x000fc4000f8ec0ff */
[----:B------:R-:W-:Y:S02]  /*3a10*/  ULOP3.LUT UR4, UR4, 0x3fff, URZ, 0xc0, !UPT ;  /* 0x00003fff04047892 */ /* 0x000fe4000f8ec0ff */
[----:B------:R-:W-:Y:S02]  /*3a20*/  USEL UR41, UR40, 0x1, !UP0 ;  /* 0x0000000128297887 */ /* 0x000fe4000c000000 */
[----:B------:R-:W-:Y:S02]  /*3a30*/  ULOP3.LUT UR28, UR5, 0x10000, URZ, 0xfc, !UPT ;  /* 0x00010000051c7892 */ /* 0x000fe4000f8efcff */
[----:B------:R-:W-:Y:S02]  /*3a40*/  ULOP3.LUT UR29, UR4, 0x10000, URZ, 0xfc, !UPT ;  /* 0x00010000041d7892 */ /* 0x000fe4000f8efcff */
[----:B------:R-:W-:Y:S01]  /*3a50*/  UIADD3 UR41, UPT, UPT, -UR41, URZ, URZ ;  /* 0x000000ff29297290 */ /* 0x000fe2000fffe1ff */
[----:B------:R-:W-:Y:S01]  /*3a60*/  UMOV UR34, 0x0 ;  /* 0x0000000000227882 */ /* 0x000fe20000000000 */
[----:B------:R-:W-:Y:S01]  /*3a70*/  UMOV UR35, 0x4100490 ;  /* 0x0410049000237882 */ /* 0x000fe20000000000 */
[----:B------:R-:W-:Y:S01]  /*3a80*/  UMOV UR32, 0x0 ;  /* 0x0000000000207882 */ /* 0x000fe20000000000 */
[----:B------:R-:W-:Y:S01]  /*3a90*/  UMOV UR33, 0x4100490 ;  /* 0x0410049000217882 */ /* 0x000fe20000000000 */
[----:B--2---:R-:W-:-:S15]  /*3aa0*/  R2UR UR42, R0 ;  /* 0x00000000002a72ca */ /* 0x004fde00000e0000 */
.L_x_76:
[----:B------:R-:W-:Y:S02]  /*3ab0*/  LEA R0, R10, UR26, 0x3 ;  /* 0x0000001a0a007c11 */ /* 0x000fe4000f8e18ff */
[----:B------:R-:W-:Y:S02]  /*3ac0*/  SHF.L.U32 R2, R9, 0x1f, RZ ;  /* 0x0000001f09027819 */ /* 0x000fe400000006ff */
[----:B------:R-:W-:Y:S01]  /*3ad0*/  PLOP3.LUT P0, PT, PT, PT, UP4, 0x80, 0x8 ;  /* 0x000000000008781c */ /* 0x000fe20003f0f048 */
[----:B------:R-:W-:Y:S01]  /*3ae0*/  VIADD R3, R0, 0x100 ;  /* 0x0000010000037836 */ /* 0x000fe20000000000 */
[----:B-1----:R-:W1:Y:S02]  /*3af0*/  SYNCS.PHASECHK.TRANS64.TRYWAIT P1, [R0+URZ+0xf0], R2 ;  /* 0x0000f002000075a7 */ /* 0x002e6400080211ff */
[----:B-1-3--:R-:W-:Y:S09]  /*3b00*/  @!P1 BRA `(.L_x_70) ;  /* 0x0000003800f89947 */ /* 0x00aff20003800000 */
.L_x_145:
[----:B------:R-:W-:Y:S01]  /*3b10*/  LEA R4, R10, UR26, 0x4 ;  /* 0x0000001a0a047c11 */ /* 0x000fe2000f8e20ff */
[----:B------:R-:W-:Y:S01]  /*3b20*/  @UP4 ULEA UR4, UR24, UR26, 0x3 ;  /* 0x0000001a18044291 */ /* 0x000fe2000f8e18ff */
[----:B------:R-:W-:Y:S01]  /*3b30*/  PLOP3.LUT P2, PT, PT, PT, PT, 0x80, 0x8 ;  /* 0x000000000008781c */ /* 0x000fe20003f4f070 */
[----:B------:R-:W-:Y:S01]  /*3b40*/  ULEA UR31, UR30, UR26, 0x3 ;  /* 0x0000001a1e1f7291 */ /* 0x000fe2000f8e18ff */
[----:B------:R-:W-:Y:S02]  /*3b50*/  PRMT R3, RZ, 0x654, R3 ;  /* 0x00000654ff037816 */ /* 0x000fe40000000003 */
[----:B------:R-:W2:Y:S01]  /*3b60*/  LDS.128 R4, [R4+0x180] ;  /* 0x0001800004047984 */ /* 0x000ea20000000c00 */
[----:B-1----:R-:W-:Y:S02]  /*3b70*/  @P0 SHF.L.U32 R2, R8, 0x1f, RZ ;  /* 0x0000001f08020819 */ /* 0x002fe400000006ff */
[----:B------:R-:W-:Y:S01]  /*3b80*/  SHF.L.U32 R0, R11, 0x1f, RZ ;  /* 0x0000001f0b007819 */ /* 0x000fe200000006ff */
[----:B------:R-:W-:Y:S01]  /*3b90*/  @!PT LDS RZ, [RZ] ;  /* 0x00000000fffff984 */ /* 0x000fe20000000800 */
[----:B------:R-:W-:Y:S01]  /*3ba0*/  @!PT LDS RZ, [RZ] ;  /* 0x00000000fffff984 */ /* 0x000fe20000000800 */
[----:B------:R-:W-:Y:S01]  /*3bb0*/  @!PT LDS RZ, [RZ] ;  /* 0x00000000fffff984 */ /* 0x000fe20000000800 */
[----:B------:R-:W-:Y:S01]  /*3bc0*/  @!PT LDS RZ, [RZ] ;  /* 0x00000000fffff984 */ /* 0x000fe20000000800 */
[----:B------:R1:W-:Y:S06]  /*3bd0*/  MEMBAR.ALL.CTA ;  /* 0x0000000000007992 */ /* 0x0003ec0000008000 */
[----:B-1----:R-:W1:Y:S02]  /*3be0*/  FENCE.VIEW.ASYNC.S ;  /* 0x00000000000073c6 */ /* 0x002e640000000000 */
[----:B-1----:R1:W-:Y:S01]  /*3bf0*/  SYNCS.ARRIVE.TRANS64.RED.A1T0 RZ, [R3+URZ], RZ ;  /* 0x000000ff03ff79a7 */ /* 0x0023e200081004ff */
[----:B------:R1:W3:Y:S01]  /*3c00*/  @P0 SYNCS.PHASECHK.TRANS64.TRYWAIT P2, [UR4], R2 ;  /* 0x00000002ff0005a7 */ /* 0x0002e20008041104 */
[----:B------:R-:W-:Y:S01]  /*3c10*/  ULEA.HI UR4, UR30, UR30, URZ, 0x1 ;  /* 0x0000001e1e047291 */ /* 0x000fe2000f8f08ff */
[----:B--2---:R-:W-:-:S03]  /*3c20*/  LOP3.LUT P1, RZ, R6, 0x1, RZ, 0xc0, !PT ;  /* 0x0000000106ff7812 */ /* 0x004fc6000782c0ff */
[----:B------:R-:W-:Y:S02]  /*3c30*/  USHF.L.U32 UR11, UR4, 0x5, URZ ;  /* 0x00000005040b7899 */ /* 0x000fe400080006ff */
[----:B------:R-:W-:Y:S02]  /*3c40*/  ULOP3.LUT UR4, UR4, 0xffe, URZ, 0xc0, !UPT ;  /* 0x00000ffe04047892 */ /* 0x000fe4000f8ec0ff */
[----:B------:R-:W-:Y:S02]  /*3c50*/  ULOP3.LUT UR11, UR11, 0xffffffc0, URZ, 0xc0, !UPT ;  /* 0xffffffc00b0b7892 */ /* 0x000fe4000f8ec0ff */
[----:B------:R-:W-:Y:S02]  /*3c60*/  UIADD3 UR4, UPT, UPT, -UR4, UR30, URZ ;  /* 0x0000001e04047290 */ /* 0x000fe4000fffe1ff */
[----:B------:R-:W-:Y:S01]  /*3c70*/  UIADD3 UR11, UPT, UPT, UR42, UR11, URZ ;  /* 0x0000000b2a0b7290 */ /* 0x000fe2000fffe0ff */
[----:B------:R-:W2:Y:S03]  /*3c80*/  SYNCS.PHASECHK.TRANS64.TRYWAIT P0, [UR31+0x130], R0 ;  /* 0x00013000ff0075a7 */ /* 0x000ea6000800111f */
[----:B------:R-:W-:Y:S01]  /*3c90*/  ULEA UR11, UR4, UR11, 0x14 ;  /* 0x0000000b040b7291 */ /* 0x000fe2000f8ea0ff */
[----:B-123--:R-:W-:Y:S11]  /*3ca0*/  @!P0 BRA `(.L_x_71) ;  /* 0x0000003800a48947 */ /* 0x00eff60003800000 */
.L_x_147:
[----:B------:R-:W-:Y:S01]  /*3cb0*/  IADD3 R10, PT, PT, R10, 0x1, RZ ;  /* 0x000000010a0a7810 */ /* 0x000fe20007ffe0ff */
[----:B------:R-:W-:Y:S06]  /*3cc0*/  BRA.U !UP4, `(.L_x_72) ;  /* 0x000000010cc07547 */ /* 0x000fec000b800000 */
[----:B------:R-:W-:Y:S01]  /*3cd0*/  UPLOP3.LUT UP2, UPT, UPT, UPT, UPT, 0x40, 0x4 ;  /* 0x000000000004789c */ /* 0x000fe20003f4e870 */
[----:B------:R-:W-:Y:S01]  /*3ce0*/  UMOV UR23, UR41 ;  /* 0x0000002900177c82 */ /* 0x000fe20008000000 */
[----:B------:R-:W-:Y:S01]  /*3cf0*/  UMOV UR22, UR40 ;  /* 0x0000002800167c82 */ /* 0x000fe20008000000 */
[----:B------:R-:W-:-:S08]  /*3d00*/  UMOV UR10, UR24 ;  /* 0x00000018000a7c82 */ /* 0x000fd00008000000 */
.L_x_75:
[----:B------:R-:W-:Y:S02]  /*3d10*/  UIADD3 UR23, UPT, UPT, UR23, 0x1, URZ ;  /* 0x0000000117177890 */ /* 0x000fe4000fffe0ff */
[----:B--2---:R-:W-:Y:S02]  /*3d20*/  ULEA UR5, UR10, UR26, 0x3 ;  /* 0x0000001a0a057291 */ /* 0x004fe4000f8e18ff */
[----:B------:R-:W-:Y:S01]  /*3d30*/  UISETP.NE.AND UP3, UPT, UR23, URZ, UPT ;  /* 0x000000ff1700728c */ /* 0x000fe2000bf65270 */
[----:B---3--:R-:W-:Y:S10]  /*3d40*/  @P2 BRA `(.L_x_73) ;  /* 0x00000000000c2947 */ /* 0x008ff40003800000 */
[----:B-1----:R-:W-:Y:S04]  /*3d50*/  SHF.L.U32 R2, R8, 0x1f, RZ ;  /* 0x0000001f08027819 */ /* 0x002fe800000006ff */
[----:B------:R-:W1:Y:S02]  /*3d60*/  SYNCS.PHASECHK.TRANS64.TRYWAIT P0, [UR5], R2 ;  /* 0x00000002ff0075a7 */ /* 0x000e640008001105 */
[----:B-1----:R-:W-:Y:S05]  /*3d70*/  @!P0 BRA `(.L_x_74) ;  /* 0x0000003800888947 */ /* 0x002fea0003800000 */
.L_x_73:
[----:B------:R-:W-:Y:S01]  /*3d80*/  UISETP.NE.AND UP0, UPT, UR22, 0x1, UPT ;  /* 0x000000011600788c */ /* 0x000fe2000bf05270 */
[----:B------:R-:W-:Y:S01]  /*3d90*/  PLOP3.LUT P2, PT, PT, PT, PT, 0x80, 0x8 ;  /* 0x000000000008781c */ /* 0x000fe20003f4f070 */
[----:B------:R-:W-:Y:S02]  /*3da0*/  UIADD3 UR4, UPT, UPT, UR10, 0x1, URZ ;  /* 0x000000010a047890 */ /* 0x000fe4000fffe0ff */
[----:B------:R-:W-:Y:S02]  /*3db0*/  UIADD3 UR25, UPT, UPT, UR5, 0x68, URZ ;  /* 0x0000006805197890 */ /* 0x000fe4000fffe0ff */
[----:B------:R-:W-:Y:S01]  /*3dc0*/  UISETP.NE.AND UP1, UPT, UR4, 0xd, UPT ;  /* 0x0000000d0400788c */ /* 0x000fe2000bf25270 */
[----:B------:R-:W-:Y:S01]  /*3dd0*/  PLOP3.LUT P0, PT, PT, PT, UP0, 0x80, 0x8 ;  /* 0x000000000008781c */ /* 0x000fe20003f0f008 */
[----:B------:R-:W-:Y:S02]  /*3de0*/  UIADD3 UR22, UPT, UPT, UR22, -0x1, URZ ;  /* 0xffffffff16167890 */ /* 0x000fe4000fffe0ff */
[----:B------:R-:W-:Y:S02]  /*3df0*/  USEL UR6, URZ, 0x1, UP1 ;  /* 0x00000001ff067887 */ /* 0x000fe40008800000 */
[----:B------:R-:W-:Y:S01]  /*3e00*/  USEL UR24, UR4, URZ, UP1 ;  /* 0x000000ff04187287 */ /* 0x000fe20008800000 */
[----:B------:R-:W-:Y:S01]  /*3e10*/  UMOV UR7, 0x40004040 ;  /* 0x4000404000077882 */ /* 0x000fe20000000000 */
[----:B------:R-:W-:Y:S02]  /*3e20*/  UMOV UR5, 0x40004040 ;  /* 0x4000404000057882 */ /* 0x000fe40000000000 */
[----:B------:R-:W-:Y:S01]  /*3e30*/  @UP0 ULEA UR4, UR24, UR26, 0x3 ;  /* 0x0000001a18040291 */ /* 0x000fe2000f8e18ff */
[----:B------:R-:W-:Y:S01]  /*3e40*/  LOP3.LUT R8, R8, UR6, RZ, 0x3c, !PT ;  /* 0x0000000608087c12 */ /* 0x000fe2000f8e3cff */
[----:B------:R-:W-:Y:S01]  /*3e50*/  ULEA UR6, UR10, UR29, 0x9 ;  /* 0x0000001d0a067291 */ /* 0x000fe2000f8e48ff */
[----:B------:R-:W-:Y:S02]  /*3e60*/  UMOV UR21, 0x40004040 ;  /* 0x4000404000157882 */ /* 0x000fe40000000000 */
[----:B-1----:R-:W-:Y:S01]  /*3e70*/  @P0 SHF.L.U32 R0, R8, 0x1f, RZ ;  /* 0x0000001f08000819 */ /* 0x002fe200000006ff */
[----:B------:R-:W-:Y:S02]  /*3e80*/  UIADD3 UR20, UPT, UPT, UR6, 0x2, URZ ;  /* 0x0000000206147890 */ /* 0x000fe4000fffe0ff */
[----:B------:R-:W-:Y:S01]  /*3e90*/  UIADD3 UR16, UPT, UPT, UR6, 0x4, URZ ;  /* 0x0000000406107890 */ /* 0x000fe2000fffe0ff */
[----:B------:R2:W3:Y:S01]  /*3ea0*/  @P0 SYNCS.PHASECHK.TRANS64.TRYWAIT P2, [UR4], R0 ;  /* 0x00000000ff0005a7 */ /* 0x0004e20008041104 */
[----:B------:R-:W-:Y:S02]  /*3eb0*/  ULEA UR4, UR10, UR28, 0x9 ;  /* 0x0000001c0a047291 */ /* 0x000fe4000f8e48ff */
[----:B------:R-:W-:Y:S02]  /*3ec0*/  UIADD3 UR12, UPT, UPT, UR6, 0x6, URZ ;  /* 0x00000006060c7890 */ /* 0x000fe4000fffe0ff */
[----:B------:R-:W-:Y:S02]  /*3ed0*/  UIADD3 UR18, UPT, UPT, UR4, 0x2, URZ ;  /* 0x0000000204127890 */ /* 0x000fe4000fffe0ff */
[----:B------:R-:W-:Y:S02]  /*3ee0*/  UIADD3 UR14, UPT, UPT, UR4, 0x4, URZ ;  /* 0x00000004040e7890 */ /* 0x000fe4000fffe0ff */
[----:B------:R-:W-:Y:S01]  /*3ef0*/  UIADD3 UR8, UPT, UPT, UR4, 0x6, URZ ;  /* 0x0000000604087890 */ /* 0x000fe2000fffe0ff */
[----:B------:R2:W-:Y:S01]  /*3f00*/  UTCQMMA gdesc[UR4], gdesc[UR6], tmem[UR11], tmem[UR38], idesc[UR39], UP2 ;  /* 0x00ff2606040075ea */ /* 0x0005e2000900030b */
[----:B------:R-:W-:Y:S01]  /*3f10*/  UPLOP3.LUT UP2, UPT, UPT, UPT, UPT, 0x80, 0x8 ;  /* 0x000000000008789c */ /* 0x000fe20003f4f070 */
[----:B------:R-:W-:Y:S01]  /*3f20*/  UMOV UR19, 0x40004040 ;  /* 0x4000404000137882 */ /* 0x000fe20000000000 */
[----:B------:R-:W-:Y:S01]  /*3f30*/  UMOV UR17, 0x40004040 ;  /* 0x4000404000117882 */ /* 0x000fe20000000000 */
[----:B------:R2:W-:Y:S01]  /*3f40*/  UTCQMMA gdesc[UR18], gdesc[UR20], tmem[UR11], tmem[UR36], idesc[UR37], UPT ;  /* 0x00ff2414120075ea */ /* 0x0005e2000b80030b */
[----:B------:R-:W-:Y:S01]  /*3f50*/  UMOV UR15, 0x40004040 ;  /* 0x40004040000f7882 */ /* 0x000fe20000000000 */
[----:B------:R-:W-:Y:S01]  /*3f60*/  UMOV UR13, 0x40004040 ;  /* 0x40004040000d7882 */ /* 0x000fe20000000000 */
[----:B------:R-:W-:Y:S01]  /*3f70*/  UMOV UR9, 0x40004040 ;  /* 0x4000404000097882 */ /* 0x000fe20000000000 */
[----:B------:R2:W-:Y:S01]  /*3f80*/  UTCQMMA gdesc[UR14], gdesc[UR16], tmem[UR11], tmem[UR34], idesc[UR35], UPT ;  /* 0x00ff22100e0075ea */ /* 0x0005e2000b80030b */
[----:B------:R2:W-:Y:S01]  /*3f90*/  UTCQMMA gdesc[UR8], gdesc[UR12], tmem[UR11], tmem[UR32], idesc[UR33], UPT ;  /* 0x00ff200c080075ea */ /* 0x0005e2000b80030b */
[----:B------:R2:W-:Y:S01]  /*3fa0*/  UTCBAR.MULTICAST [UR25], URZ, UR27 ;  /* 0x000000ff190073e9 */ /* 0x0005e2000800081b */
[----:B------:R-:W-:Y:S01]  /*3fb0*/  UMOV UR10, UR24 ;  /* 0x00000018000a7c82 */ /* 0x000fe20008000000 */
[----:B------:R-:W-:Y:S05]  /*3fc0*/  BRA.U UP3, `(.L_x_75) ;  /* 0xfffffffd03507547 */ /* 0x000fea000b83ffff */
.L_x_72:
[----:B--2---:R-:W-:Y:S01]  /*3fd0*/  UIADD3 UR4, UPT, UPT, UR30, 0x1, URZ ;  /* 0x000000011e047890 */ /* 0x004fe2000fffe0ff */
[C---:B------:R-:W-:Y:S01]  /*3fe0*/  ISETP.NE.AND P0, PT, R10.reuse, 0x2, PT ;  /* 0x000000020a00780c */ /* 0x040fe20003f05270 */
[----:B------:R-:W-:Y:S02]  /*3ff0*/  UIADD3 UR5, UPT, UPT, UR31, 0x110, URZ ;  /* 0x000001101f057890 */ /* 0x000fe4000fffe0ff */
[----:B------:R-:W-:Y:S01]  /*4000*/  UISETP.NE.AND UP0, UPT, UR4, 0x4, UPT ;  /* 0x000000040400788c */ /* 0x000fe2000bf05270 */
[----:B-1----:R-:W-:Y:S02]  /*4010*/  SEL R0, RZ, 0x1, P0 ;  /* 0x00000001ff007807 */ /* 0x002fe40000000000 */
[----:B------:R-:W-:Y:S01]  /*4020*/  SEL R10, R10, RZ, P0 ;  /* 0x000000ff0a0a7207 */ /* 0x000fe20000000000 */
[----:B------:R-:W-:Y:S01]  /*4030*/  USEL UR6, URZ, 0x1, UP0 ;  /* 0x00000001ff067887 */ /* 0x000fe20008000000 */
[----:B------:R-:W-:Y:S01]  /*4040*/  LOP3.LUT R9, R9, R0, RZ, 0x3c, !PT ;  /* 0x0000000009097212 */ /* 0x000fe200078e3cff */
[----:B------:R-:W-:Y:S01]  /*4050*/  USEL UR30, UR4, URZ, UP0 ;  /* 0x000000ff041e7287 */ /* 0x000fe20008000000 */
[----:B------:R1:W-:Y:S03]  /*4060*/  UTCBAR [UR5], URZ ;  /* 0x000000ff050073e9 */ /* 0x0003e600080000ff */
[----:B------:R-:W-:Y:S01]  /*4070*/  LOP3.LUT R11, R11, UR6, RZ, 0x3c, !PT ;  /* 0x000000060b0b7c12 */ /* 0x000fe2000f8e3cff */
[----:B------:R-:W-:Y:S07]  /*4080*/  @P1 BRA `(.L_x_76) ;  /* 0xfffffff800881947 */ /* 0x000fee000383ffff */
[----:B------:R-:W2:Y:S01]  /*4090*/  S2UR UR8, SR_CgaCtaId ;  /* 0x00000000000879c3 */ /* 0x000ea20000008800 */
[----:B------:R-:W-:Y:S01]  /*40a0*/  ELECT P0, URZ, PT ;  /* 0x0000000000ff782f */ /* 0x000fe20003800000 */
[----:B------:R-:W-:Y:S01]  /*40b0*/  IMAD.MOV.U32 R0, RZ, RZ, 0x1 ;  /* 0x00000001ff007424 */ /* 0x000fe200078e00ff */
[----:B------:R-:W-:Y:S01]  /*40c0*/  UIADD3 UR26, UPT, UPT, UR26, 0x130, URZ ;  /* 0x000001301a1a7890 */ /* 0x000fe2000fffe0ff */
[----:B------:R-:W-:Y:S01]  /*40d0*/  SHF.L.U32 R2, R11, 0x1f, RZ ;  /* 0x0000001f0b027819 */ /* 0x000fe200000006ff */
[----:B------:R-:W-:-:S03]  /*40e0*/  UMOV UR4, 0x40 ;  /* 0x0000004000047882 */ /* 0x000fc60000000000 */
[----:B------:R-:W-:Y:S01]  /*40f0*/  UVIRTCOUNT.DEALLOC.SMPOOL 0x80 ;  /* 0x000000800000784c */ /* 0x000fe20000000000 */
[----:B--2---:R-:W-:Y:S02]  /*4100*/  ULEA UR8, UR8, UR4, 0x18 ;  /* 0x0000000408087291 */ /* 0x004fe4000f8ec0ff */
[----:B------:R-:W-:-:S07]  /*4110*/  ULEA UR4, UR30, UR26, 0x3 ;  /* 0x0000001a1e047291 */ /* 0x000fce000f8e18ff */
[----:B------:R2:W-:Y:S02]  /*4120*/  @P0 STS.U8 [UR8+0x1c], R0 ;  /* 0x00001c00ff000988 */ /* 0x0005e40008000008 */
[----:B------:R-:W4:Y:S02]  /*4130*/  SYNCS.PHASECHK.TRANS64.TRYWAIT P0, [UR4], R2 ;  /* 0x00000002ff0075a7 */ /* 0x000f240008001104 */
[----:B--2-4-:R-:W-:Y:S05]  /*4140*/  @!P0 BRA `(.L_x_77) ;  /* 0x0000003400ac8947 */ /* 0x014fea0003800000 */
.L_x_150:
[----:B------:R-:W-:-:S04]  /*4150*/  UIADD3 UR4, UPT, UPT, UR30, 0x1, URZ ;  /* 0x000000011e047890 */ /* 0x000fc8000fffe0ff */
[----:B------:R-:W-:-:S04]  /*4160*/  UISETP.NE.AND UP0, UPT, UR4, 0x4, UPT ;  /* 0x000000040400788c */ /* 0x000fc8000bf05270 */
[----:B------:R-:W-:Y:S02]  /*4170*/  USEL UR6, URZ, 0x1, UP0 ;  /* 0x00000001ff067887 */ /* 0x000fe40008000000 */
[----:B------:R-:W-:-:S04]  /*4180*/  USEL UR4, UR4, URZ, UP0 ;  /* 0x000000ff04047287 */ /* 0x000fc80008000000 */
[----:B-1----:R-:W-:Y:S01]  /*4190*/  ULEA UR5, UR4, UR26, 0x3 ;  /* 0x0000001a04057291 */ /* 0x002fe2000f8e18ff */
[----:B--2---:R-:W-:-:S04]  /*41a0*/  LOP3.LUT R2, R11, UR6, RZ, 0x3c, !PT ;  /* 0x000000060b027c12 */ /* 0x004fc8000f8e3cff */
[----:B------:R-:W-:-:S04]  /*41b0*/  SHF.L.U32 R3, R2, 0x1f, RZ ;  /* 0x0000001f02037819 */ /* 0x000fc800000006ff */
[----:B------:R-:W1:Y:S02]  /*41c0*/  SYNCS.PHASECHK.TRANS64.TRYWAIT P0, [UR5], R3 ;  /* 0x00000003ff0075a7 */ /* 0x000e640008001105 */
[----:B-1----:R-:W-:Y:S05]  /*41d0*/  @!P0 BRA `(.L_x_78) ;  /* 0x0000003400a08947 */ /* 0x002fea0003800000 */
.L_x_152:
        /* <DEDUP_REMOVED lines=9> */
.L_x_154:
[----:B------:R-:W-:-:S04]  /*4270*/  UIADD3 UR4, UPT, UPT, UR4, 0x1, URZ ;  /* 0x0000000104047890 */ /* 0x000fc8000fffe0ff */
[----:B------:R-:W-:-:S04]  /*4280*/  UISETP.NE.AND UP0, UPT, UR4, 0x4, UPT ;  /* 0x000000040400788c */ /* 0x000fc8000bf05270 */
[----:B------:R-:W-:Y:S02]  /*4290*/  USEL UR5, URZ, 0x1, UP0 ;  /* 0x00000001ff057887 */ /* 0x000fe40008000000 */
[----:B------:R-:W-:-:S04]  /*42a0*/  USEL UR4, UR4, URZ, UP0 ;  /* 0x000000ff04047287 */ /* 0x000fc80008000000 */
[----:B------:R-:W-:Y:S01]  /*42b0*/  ULEA UR4, UR4, UR26, 0x3 ;  /* 0x0000001a04047291 */ /* 0x000fe2000f8e18ff */
[----:B------:R-:W-:-:S04]  /*42c0*/  LOP3.LUT R2, R2, UR5, RZ, 0x3c, !PT ;  /* 0x0000000502027c12 */ /* 0x000fc8000f8e3cff */
[----:B------:R-:W-:-:S04]  /*42d0*/  SHF.L.U32 R2, R2, 0x1f, RZ ;  /* 0x0000001f02027819 */ /* 0x000fc800000006ff */
[----:B------:R-:W2:Y:S02]  /*42e0*/  SYNCS.PHASECHK.TRANS64.TRYWAIT P0, [UR4], R2 ;  /* 0x00000002ff0075a7 */ /* 0x000ea40008001104 */
[----:B--2---:R-:W-:Y:S05]  /*42f0*/  @!P0 BRA `(.L_x_80) ;  /* 0x0000003400888947 */ /* 0x004fea0003800000 */
.L_x_156:
[----:B------:R-:W-:Y:S01]  /*4300*/  NOP ;  /* 0x0000000000007918 */ /* 0x000fe20000000000 */
[----:B-1----:R-:W1:Y:S01]  /*4310*/  LDS R0, [UR8+0x14] ;  /* 0x00001408ff007984 */ /* 0x002e620008000800 */
[----:B------:R-:W-:Y:S01]  /*4320*/  ULOP3.LUT UR4, UR42, 0xffff, URZ, 0xc0, !UPT ;  /* 0x0000ffff2a047892 */ /* 0x000fe2000f8ec0ff */
[----:B------:R-:W-:Y:S01]  /*4330*/  UMOV UR5, 0xffff ;  /* 0x0000ffff00057882 */ /* 0x000fe20000000000 */
[----:B------:R-:W-:Y:S02]  /*4340*/  UMOV UR6, 0x1 ;  /* 0x0000000100067882 */ /* 0x000fe40000000000 */
[----:B------:R-:W-:-:S04]  /*4350*/  USHF.R.U32.HI UR4, URZ, 0x5, UR4 ;  /* 0x00000005ff047899 */ /* 0x000fc80008011604 */
[----:B------:R-:W-:Y:S02]  /*4360*/  USHF.L.U32 UR5, UR5, UR4, URZ ;  /* 0x0000000405057299 */ /* 0x000fe400080006ff */
[----:B------:R-:W-:-:S04]  /*4370*/  USHF.L.U32 UR4, UR6, UR4, URZ ;  /* 0x0000000406047299 */ /* 0x000fc800080006ff */
[----:B-1----:R-:W-:-:S04]  /*4380*/  LOP3.LUT R0, R0, UR5, RZ, 0xc0, !PT ;  /* 0x0000000500007c12 */ /* 0x002fc8000f8ec0ff */
[----:B------:R-:W-:-:S13]  /*4390*/  ISETP.NE.AND P0, PT, R0, UR5, PT ;  /* 0x0000000500007c0c */ /* 0x000fda000bf05270 */
[----:B------:R-:W-:Y:S05]  /*43a0*/  @P0 BRA `(.L_x_81) ;  /* 0x0000000000580947 */ /* 0x000fea0003800000 */
[----:B------:R-:W1:Y:S02]  /*43b0*/  LDS R0, [UR8+0x18] ;  /* 0x00001808ff007984 */ /* 0x000e640008000800 */
[----:B-1----:R-:W-:-:S04]  /*43c0*/  LOP3.LUT R0, R0, UR4, RZ, 0xc0, !PT ;  /* 0x0000000400007c12 */ /* 0x002fc8000f8ec0ff */
[----:B------:R-:W-:-:S13]  /*43d0*/  ISETP.NE.AND P0, PT, R0, UR4, PT ;  /* 0x0000000400007c0c */ /* 0x000fda000bf05270 */
[----:B------:R-:W-:Y:S05]  /*43e0*/  @P0 BRA `(.L_x_82) ;  /* 0x00000000003c0947 */ /* 0x000fea0003800000 */
[----:B------:R-:W1:Y:S01]  /*43f0*/  S2R R2, SR_LANEID ;  /* 0x0000000000027919 */ /* 0x000e620000000000 */
[----:B------:R-:W-:-:S06]  /*4400*/  ULOP3.LUT UR5, URZ, UR5, URZ, 0x33, !UPT ;  /* 0x00000005ff057292 */ /* 0x000fcc000f8e33ff */
[----:B------:R-:W-:-:S04]  /*4410*/  IMAD.U32 R0, RZ, RZ, UR5 ;  /* 0x00000005ff007e24 */ /* 0x000fc8000f8e00ff */
[----:B------:R2:W4:Y:S02]  /*4420*/  REDUX UR7, R0 ;  /* 0x00000000000773c4 */ /* 0x0005240000000000 */
[----:B------:R1:W-:Y:S01]  /*4430*/  UTCATOMSWS.AND URZ, UR5 ;  /* 0x0000000500ff79e3 */ /* 0x0003e20008000000 */
[----:B--2---:R-:W-:Y:S01]  /*4440*/  LOP3.LUT R0, RZ, UR4, RZ, 0x33, !PT ;  /* 0x00000004ff007c12 */ /* 0x004fe2000f8e33ff */
[----:B------:R-:W-:Y:S02]  /*4450*/  VOTEU.ANY UR4, UPT, PT ;  /* 0x0000000000047886 */ /* 0x000fe400038e0100 */
[----:B------:R-:W-:Y:S02]  /*4460*/  UFLO.U32 UR4, UR4 ;  /* 0x00000004000472bd */ /* 0x000fe400080e0000 */
[----:B------:R-:W2:Y:S04]  /*4470*/  REDUX UR6, R0 ;  /* 0x00000000000673c4 */ /* 0x000ea80000000000 */
[----:B-1----:R-:W-:-:S02]  /*4480*/  ISETP.EQ.U32.AND P0, PT, R2, UR4, PT ;  /* 0x0000000402007c0c */ /* 0x002fc4000bf02070 */
[----:B----4-:R-:W-:-:S11]  /*4490*/  MOV R2, UR7 ;  /* 0x0000000700027c02 */ /* 0x010fd60008000f00 */
[----:B------:R1:W-:Y:S01]  /*44a0*/  @P0 ATOMS.AND RZ, [UR8+0x14], R2 ;  /* 0x00001402ffff098c */ /* 0x0003e2000a800008 */
[----:B--2---:R-:W-:-:S05]  /*44b0*/  IMAD.U32 R0, RZ, RZ, UR6 ;  /* 0x00000006ff007e24 */ /* 0x004fca000f8e00ff */
[----:B------:R1:W-:Y:S01]  /*44c0*/  @P0 ATOMS.AND RZ, [UR8+0x18], R0 ;  /* 0x00001800ffff098c */ /* 0x0003e2000a800008 */
[----:B------:R-:W-:Y:S05]  /*44d0*/  BRA `(.L_x_83) ;  /* 0x0000000000147947 */ /* 0x000fea0003800000 */
.L_x_82:
[----:B------:R-:W-:Y:S02]  /*44e0*/  MOV R2, 0x4500 ;  /* 0x0000450000027802 */ /* 0x000fe40000000f00 */
[----:B---3-5:R-:W-:Y:S05]  /*44f0*/  CALL.REL.NOINC `($__internal_0_$__cuda_sm10x_tcgen05_guardrail_trap_col_being_dealloced_not_returned_by_alloc) ;  /* 0x0000003400a47944 */ /* 0x028fea0003c00000 */
[----:B------:R-:W-:Y:S05]  /*4500*/  BRA `(.L_x_83) ;  /* 0x0000000000087947 */ /* 0x000fea0003800000 */
.L_x_81:
[----:B------:R-:W-:Y:S02]  /*4510*/  MOV R2, 0x4530 ;  /* 0x0000453000027802 */ /* 0x000fe40000000f00 */
[----:B---3-5:R-:W-:Y:S05]  /*4520*/  CALL.REL.NOINC `($__internal_2_$__cuda_sm10x_tcgen05_guardrail_trap_unallocated_columns_being_dealloced) ;  /* 0x0000003400b07944 */ /* 0x028fea0003c00000 */
.L_x_83:
[----:B------:R-:W-:Y:S01]  /*4530*/  NOP ;  /* 0x0000000000007918 */ /* 0x000fe20000000000 */
[----:B------:R-:W-:Y:S05]  /*4540*/  EXIT ;  /* 0x000000000000794d */ /* 0x000fea0003800000 */
.L_x_65:
[----:B------:R-:W-:-:S09]  /*4550*/  UISETP.NE.OR UP0, UPT, UR22, 0x3, !UP3 ;  /* 0x000000031600788c */ /* 0x000fd2000df05670 */
[----:B------:R-:W-:Y:S05]  /*4560*/  BRA.U UP0, `(.L_x_84) ;  /* 0x0000000d00087547 */ /* 0x000fea000b800000 */
[----:B------:R-:W2:Y:S01]  /*4570*/  LDCU UR26, c[0x0][0x370] ;  /* 0x00006e00ff1a77ac */ /* 0x000ea20008000800 */
[----:B------:R-:W3:Y:S01]  /*4580*/  LDC.64 R16, c[0x0][0x348] ;  /* 0x0000d200ff107b82 */ /* 0x000ee20000000a00 */
[----:B------:R-:W-:Y:S02]  /*4590*/  HFMA2 R13, -RZ, RZ, 0, 0 ;  /* 0x00000000ff0d7431 */ /* 0x000fe400000001ff */
[----:B------:R-:W-:Y:S01]  /*45a0*/  IMAD.MOV.U32 R15, RZ, RZ, 0x1 ;  /* 0x00000001ff0f7424 */ /* 0x000fe200078e00ff */
[----:B------:R-:W2:Y:S01]  /*45b0*/  LDCU.128 UR28, c[0x0][0xb10] ;  /* 0x00016200ff1c77ac */ /* 0x000ea20008000c00 */
[----:B------:R-:W-:Y:S01]  /*45c0*/  IMAD.MOV.U32 R14, RZ, RZ, RZ ;  /* 0x000000ffff0e7224 */ /* 0x000fe200078e00ff */
[----:B------:R-:W-:Y:S01]  /*45d0*/  MOV R12, 0x1000 ;  /* 0x00001000000c7802 */ /* 0x000fe20000000f00 */
[----:B------:R-:W4:Y:S01]  /*45e0*/  LDCU UR25, c[0x0][0x374] ;  /* 0x00006e80ff1977ac */ /* 0x000f220008000800 */
[----:B------:R-:W1:Y:S01]  /*45f0*/  LDC.64 R2, c[0x0][0x888] ;  /* 0x00022200ff027b82 */ /* 0x000e620000000a00 */
[----:B------:R-:W4:Y:S01]  /*4600*/  LDCU UR16, c[0x0][0xb0c] ;  /* 0x00016180ff1077ac */ /* 0x000f220008000800 */
[----:B------:R-:W3:Y:S06]  /*4610*/  LDCU UR35, c[0x0][0xb20] ;  /* 0x00016400ff2377ac */ /* 0x000eec0008000800 */
[----:B------:R-:W1:Y:S01]  /*4620*/  LDC.64 R4, c[0x0][0x890] ;  /* 0x00022400ff047b82 */ /* 0x000e620000000a00 */
[----:B------:R-:W3:Y:S01]  /*4630*/  LDCU UR4, c[0x0][0xb30] ;  /* 0x00016600ff0477ac */ /* 0x000ee20008000800 */
[----:B------:R-:W-:Y:S01]  /*4640*/  UMOV UR17, 0x400 ;  /* 0x0000040000117882 */ /* 0x000fe20000000000 */
[----:B--2---:R-:W-:-:S02]  /*4650*/  UIMAD.WIDE.U32 UR32, UR26, UR28, URZ ;  /* 0x0000001c1a2072a5 */ /* 0x004fc4000f8e00ff */
[----:B----4-:R-:W-:Y:S02]  /*4660*/  UIMAD.WIDE.U32 UR6, UR25, UR31, URZ ;  /* 0x0000001f190672a5 */ /* 0x010fe4000f8e00ff */
[----:B------:R-:W-:Y:S02]  /*4670*/  ULEA UR17, UR48, UR17, 0x18 ;  /* 0x0000001130117291 */ /* 0x000fe4000f8ec0ff */
[----:B------:R-:W-:Y:S02]  /*4680*/  UPLOP3.LUT UP3, UPT, UPT, UPT, UPT, 0x40, 0x4 ;  /* 0x000000000004789c */ /* 0x000fe40003f6e870 */
[----:B------:R-:W-:Y:S01]  /*4690*/  UIADD3 UR5, UPT, UPT, UR17, 0xd0, URZ ;  /* 0x000000d011057890 */ /* 0x000fe2000fffe0ff */
[----:B------:R-:W-:Y:S01]  /*46a0*/  UMOV UR32, UR33 ;  /* 0x0000002100207c82 */ /* 0x000fe20008000000 */
[----:B------:R-:W-:Y:S01]  /*46b0*/  UMOV UR27, UR7 ;  /* 0x00000007001b7c82 */ /* 0x000fe20008000000 */
[----:B------:R-:W-:Y:S02]  /*46c0*/  UISETP.GE.AND UP0, UPT, UR40, 0x1, UPT ;  /* 0x000000012800788c */ /* 0x000fe4000bf06270 */
[----:B------:R-:W-:Y:S01]  /*46d0*/  UISETP.NE.AND UP4, UPT, UR40, 0x1, UPT ;  /* 0x000000012800788c */ /* 0x000fe2000bf85270 */
[----:B------:R-:W2:Y:S01]  /*46e0*/  LDCU.64 UR14, c[0x0][0xb28] ;  /* 0x00016500ff0e77ac */ /* 0x000ea20008000a00 */
[----:B------:R-:W-:-:S02]  /*46f0*/  UISETP.NE.AND UP6, UPT, UR16, 0x1, UPT ;  /* 0x000000011000788c */ /* 0x000fc4000bfc5270 */
[----:B------:R-:W-:Y:S02]  /*4700*/  UISETP.NE.AND UP5, UPT, UR30, 0x1, UPT ;  /* 0x000000011e00788c */ /* 0x000fe4000bfa5270 */
[----:B------:R-:W-:Y:S02]  /*4710*/  UPRMT UR48, UR48, 0x654, UR5 ;  /* 0x0000065430307896 */ /* 0x000fe40008000005 */
[----:B------:R-:W-:Y:S02]  /*4720*/  USHF.R.U32.HI UR32, URZ, UR29, UR32 ;  /* 0x0000001dff207299 */ /* 0x000fe40008011620 */
[----:B---3--:R-:W-:Y:S02]  /*4730*/  USHF.R.U32.HI UR27, URZ, UR35, UR27 ;  /* 0x00000023ff1b7299 */ /* 0x008fe4000801161b */
[----:B------:R-:W-:-:S11]  /*4740*/  UISETP.NE.AND UP2, UPT, UR4, 0x1, UPT ;  /* 0x000000010400788c */ /* 0x000fd6000bf45270 */
.L_x_92:
[C---:B------:R-:W-:Y:S02]  /*4750*/  LEA R7, R14.reuse, UR17, 0x3 ;  /* 0x000000110e077c11 */ /* 0x040fe4000f8e18ff */
[----:B------:R-:W-:Y:S02]  /*4760*/  SHF.L.U32 R0, R13, 0x1f, RZ ;  /* 0x0000001f0d007819 */ /* 0x000fe400000006ff */
[----:B------:R-:W-:Y:S02]  /*4770*/  LEA R8, R14, UR17, 0x4 ;  /* 0x000000110e087c11 */ /* 0x000fe4000f8e20ff */
[----:B---3--:R-:W3:Y:S02]  /*4780*/  SYNCS.PHASECHK.TRANS64.TRYWAIT P0, [R7+URZ+0xf0], R0 ;  /* 0x0000f000070075a7 */ /* 0x008ee400080011ff */
[----:B---3--:R-:W-:Y:S05]  /*4790*/  @!P0 BRA `(.L_x_85) ;  /* 0x0000003000788947 */ /* 0x008fea0003800000 */
.L_x_157:
[----:B------:R-:W4:Y:S01]  /*47a0*/  LDS.128 R8, [R8+0x180] ;  /* 0x0001800008087984 */ /* 0x000f220000000c00 */
[----:B------:R-:W-:Y:S01]  /*47b0*/  UISETP.GE.AND UP0, UPT, UR40, 0x1, UPT ;  /* 0x000000012800788c */ /* 0x000fe2000bf06270 */
[----:B------:R-:W-:Y:S01]  /*47c0*/  @!PT LDS RZ, [RZ] ;  /* 0x00000000fffff984 */ /* 0x000fe20000000800 */
[----:B------:R-:W-:Y:S01]  /*47d0*/  @!PT LDS RZ, [RZ] ;  /* 0x00000000fffff984 */ /* 0x000fe20000000800 */
[----:B------:R-:W-:Y:S01]  /*47e0*/  @!PT LDS RZ, [RZ] ;  /* 0x00000000fffff984 */ /* 0x000fe20000000800 */
[----:B------:R-:W-:Y:S01]  /*47f0*/  @!PT LDS RZ, [RZ] ;  /* 0x00000000fffff984 */ /* 0x000fe20000000800 */
[----:B------:R1:W-:Y:S06]  /*4800*/  MEMBAR.ALL.CTA ;  /* 0x0000000000007992 */ /* 0x0003ec0000008000 */
[----:B-1----:R-:W1:Y:S01]  /*4810*/  FENCE.VIEW.ASYNC.S ;  /* 0x00000000000073c6 */ /* 0x002e620000000000 */
[----:B----4-:R-:W-:Y:S11]  /*4820*/  LOP3.LUT P0, RZ, R10, 0x1, RZ, 0xc0, !PT ;  /* 0x000000010aff7812 */ /* 0x010ff6000780c0ff */
[----:B------:R-:W-:Y:S02]  /*4830*/  @!UPT UIADD3 URZ, UPT, UPT, URZ, URZ, URZ ;  /* 0x000000fffffff290 */ /* 0x000fe4000fffe0ff */
[----:B-1----:R-:W-:Y:S01]  /*4840*/  VOTEU.ANY UP1, P0 ;  /* 0x0000000000ff7886 */ /* 0x002fe20000020100 */
[----:B------:R-:W-:Y:S11]  /*4850*/  PLOP3.LUT P0, PT, PT, PT, UP1, 0x80, 0x8 ;  /* 0x000000000008781c */ /* 0x000ff60003f0f018 */
[----:B------:R-:W-:Y:S02]  /*4860*/  @!UPT UIADD3 URZ, UPT, UPT, URZ, URZ, URZ ;  /* 0x000000fffffff290 */ /* 0x000fe4000fffe0ff */
[----:B---3--:R-:W-:Y:S02]  /*4870*/  @P0 SHF.R.U32.HI R0, RZ, 0x10, R9 ;  /* 0x00000010ff000819 */ /* 0x008fe40000011609 */
[----:B------:R-:W-:Y:S02]  /*4880*/  @P0 MOV R6, R8 ;  /* 0x0000000800060202 */ /* 0x000fe40000000f00 */
[----:B------:R-:W-:Y:S01]  /*4890*/  @P0 R2UR UR4, R0 ;  /* 0x00000000000402ca */ /* 0x000fe200000e0000 */
[----:B------:R-:W-:Y:S01]  /*48a0*/  VIADD R0, R7, 0x100 ;  /* 0x0000010007007836 */ /* 0x000fe20000000000 */
[----:B------:R-:W-:Y:S02]  /*48b0*/  @P0 LOP3.LUT R8, R9, 0xffff, RZ, 0xc0, !PT ;  /* 0x0000ffff09080812 */ /* 0x000fe400078ec0ff */
[----:B------:R-:W-:Y:S02]  /*48c0*/  @P0 R2UR UR6, R6 ;  /* 0x00000000060602ca */ /* 0x000fe400000e0000 */
[----:B------:R-:W-:Y:S02]  /*48d0*/  PRMT R0, RZ, 0x654, R0 ;  /* 0x00000654ff007816 */ /* 0x000fe40000000000 */
[----:B------:R-:W-:Y:S02]  /*48e0*/  @P0 R2UR UR5, R8 ;  /* 0x00000000080502ca */ /* 0x000fe400000e0000 */
[----:B------:R1:W-:Y:S03]  /*48f0*/  SYNCS.ARRIVE.TRANS64.RED.A1T0 RZ, [R0+URZ], RZ ;  /* 0x000000ff00ff79a7 */ /* 0x0003e600081004ff */
[----:B------:R-:W-:Y:S04]  /*4900*/  @UP1 UMOV UR24, UR4 ;  /* 0x0000000400181c82 */ /* 0x000fe80008000000 */
[----:B------:R-:W-:Y:S04]  /*4910*/  @UP1 UMOV UR13, UR6 ;  /* 0x00000006000d1c82 */ /* 0x000fe80008000000 */
[----:B------:R-:W-:Y:S01]  /*4920*/  @UP1 UMOV UR7, UR5 ;  /* 0x0000000500071c82 */ /* 0x000fe20008000000 */
[----:B------:R-:W-:Y:S05]  /*4930*/  BRA.U !UP0, `(.L_x_86) ;  /* 0x0000000108a47547 */ /* 0x000fea000b800000 */
[----:B------:R-:W-:Y:S02]  /*4940*/  UIMAD.WIDE.U32 UR10, UR7, UR31, URZ ;  /* 0x0000001f070a72a5 */ /* 0x000fe4000f8e00ff */
[----:B------:R-:W-:Y:S02]  /*4950*/  UIMAD.WIDE.U32 UR18, UR13, UR28, URZ ;  /* 0x0000001c0d1272a5 */ /* 0x000fe4000f8e00ff */
[----:B------:R-:W-:Y:S02]  /*4960*/  USEL UR4, UR25, UR27, !UP5 ;  /* 0x0000001b19047287 */ /* 0x000fe4000e800000 */
[----:B------:R-:W-:Y:S02]  /*4970*/  USEL UR8, UR26, UR32, !UP6 ;  /* 0x000000201a087287 */ /* 0x000fe4000f000000 */
[----:B--2---:R-:W-:Y:S02]  /*4980*/  UIMAD.WIDE.U32 UR20, UR4, UR14, URZ ;  /* 0x0000000e041472a5 */ /* 0x004fe4000f8e00ff */
[----:B------:R-:W-:Y:S01]  /*4990*/  UIMAD.WIDE.U32 UR22, UR8, UR14, URZ ;  /* 0x0000000e081672a5 */ /* 0x000fe2000f8e00ff */
[----:B------:R-:W-:Y:S02]  /*49a0*/  UMOV UR5, UR11 ;  /* 0x0000000b00057c82 */ /* 0x000fe40008000000 */
[----:B------:R-:W-:Y:S03]  /*49b0*/  USHF.R.U32.HI UR6, URZ, UR35, UR5 ;  /* 0x00000023ff067299 */ /* 0x000fe60008011605 */
[----:B------:R-:W-:Y:S01]  /*49c0*/  UMOV UR5, UR19 ;  /* 0x0000001300057c82 */ /* 0x000fe20008000000 */
[----:B------:R-:W-:Y:S02]  /*49d0*/  USEL UR6, UR7, UR6, !UP5 ;  /* 0x0000000607067287 */ /* 0x000fe4000e800000 */
[----:B------:R-:W-:Y:S02]  /*49e0*/  USHF.R.U32.HI UR9, URZ, UR29, UR5 ;  /* 0x0000001dff097299 */ /* 0x000fe40008011605 */
[----:B------:R-:W-:Y:S01]  /*49f0*/  UIMAD.WIDE.U32 UR10, UR6, UR14, URZ ;  /* 0x0000000e060a72a5 */ /* 0x000fe2000f8e00ff */
[----:B------:R-:W-:Y:S02]  /*4a00*/  UMOV UR5, UR21 ;  /* 0x0000001500057c82 */ /* 0x000fe40008000000 */
[----:B------:R-:W-:Y:S03]  /*4a10*/  @UP4 USHF.R.U32.HI UR4, URZ, UR15, UR5 ;  /* 0x0000000fff044299 */ /* 0x000fe60008011605 */
[----:B------:R-:W-:Y:S01]  /*4a20*/  UMOV UR5, UR23 ;  /* 0x0000001700057c82 */ /* 0x000fe20008000000 */
[----:B------:R-:W-:Y:S02]  /*4a30*/  UIMAD UR4, UR40, UR4, URZ ;  /* 0x00000004280472a4 */ /* 0x000fe4000f8e02ff */
[----:B------:R-:W-:Y:S02]  /*4a40*/  @UP4 USHF.R.U32.HI UR8, URZ, UR15, UR5 ;  /* 0x0000000fff084299 */ /* 0x000fe40008011605 */
[----:B------:R-:W-:Y:S02]  /*4a50*/  USEL UR5, UR13, UR9, !UP6 ;  /* 0x000000090d057287 */ /* 0x000fe4000f000000 */
[----:B------:R-:W-:Y:S02]  /*4a60*/  UIMAD UR9, UR40, UR8, URZ ;  /* 0x00000008280972a4 */ /* 0x000fe4000f8e02ff */
[----:B------:R-:W-:Y:S03]  /*4a70*/  UISETP.GE.AND UP0, UPT, UR6, UR4, UPT ;  /* 0x000000040600728c */ /* 0x000fe6000bf06270 */
[----:B------:R-:W-:Y:S01]  /*4a80*/  UMOV UR4, UR11 ;  /* 0x0000000b00047c82 */ /* 0x000fe20008000000 */
[----:B------:R-:W-:Y:S02]  /*4a90*/  UISETP.GE.OR UP0, UPT, UR5, UR9, UP0 ;  /* 0x000000090500728c */ /* 0x000fe40008706670 */
[----:B------:R-:W-:Y:S02]  /*4aa0*/  USHF.R.U32.HI UR4, URZ, UR15, UR4 ;  /* 0x0000000fff047299 */ /* 0x000fe40008011604 */
[----:B------:R-:W-:Y:S02]  /*4ab0*/  UIMAD.WIDE.U32 UR10, UR5, UR14, URZ ;  /* 0x0000000e050a72a5 */ /* 0x000fe4000f8e00ff */
[----:B------:R-:W-:Y:S04]  /*4ac0*/  USEL UR12, UR6, UR4, !UP4 ;  /* 0x00000004060c7287 */ /* 0x000fe8000e000000 */
[----:B------:R-:W-:Y:S01]  /*4ad0*/  UIADD3 UR9, UPT, UPT, -UR12, URZ, URZ ;  /* 0x000000ff0c097290 */ /* 0x000fe2000fffe1ff */
[----:B------:R-:W-:Y:S02]  /*4ae0*/  @!UP0 UMOV UR4, UR11 ;  /* 0x0000000b00048c82 */ /* 0x000fe40008000000 */
[----:B------:R-:W-:Y:S02]  /*4af0*/  @!UP0 USHF.R.U32.HI UR4, URZ, UR15, UR4 ;  /* 0x0000000fff048299 */ /* 0x000fe40008011604 */
[----:B------:R-:W-:Y:S02]  /*4b00*/  UIMAD UR9, UR40, UR9, UR6 ;  /* 0x00000009280972a4 */ /* 0x000fe4000f8e0206 */
[----:B------:R-:W-:Y:S04]  /*4b10*/  @!UP0 USEL UR4, UR5, UR4, !UP4 ;  /* 0x0000000405048287 */ /* 0x000fe8000e000000 */
[----:B------:R-:W-:Y:S02]  /*4b20*/  @!UP0 UIMAD UR9, UR8, UR9, UR4 ;  /* 0x00000009080982a4 */ /* 0x000fe4000f8e0204 */
[----:B------:R-:W-:Y:S02]  /*4b30*/  @!UP0 UIADD3 UR10, UPT, UPT, UR12, -UR4, URZ ;  /* 0x800000040c0a8290 */ /* 0x000fe4000fffe0ff */
[----:B------:R-:W-:Y:S02]  /*4b40*/  UIADD3 UR4, UPT, UPT, -UR5, URZ, URZ ;  /* 0x000000ff05047290 */ /* 0x000fe4000fffe1ff */
[----:B------:R-:W-:Y:S02]  /*4b50*/  UIADD3 UR8, UPT, UPT, -UR6, URZ, URZ ;  /* 0x000000ff06087290 */ /* 0x000fe4000fffe1ff */
[----:B------:R-:W-:Y:S02]  /*4b60*/  @!UP0 UIMAD UR6, UR10, UR40, UR5 ;  /* 0x000000280a0682a4 */ /* 0x000fe4000f8e0205 */
[----:B------:R-:W-:Y:S02]  /*4b70*/  UIMAD UR13, UR16, UR4, UR13 ;  /* 0x00000004100d72a4 */ /* 0x000fe4000f8e020d */
[----:B------:R-:W-:Y:S01]  /*4b80*/  UIMAD UR7, UR30, UR8, UR7 ;  /* 0x000000081e0772a4 */ /* 0x000fe2000f8e0207 */
[----:B------:R-:W-:Y:S02]  /*4b90*/  @!UP0 UMOV UR5, UR9 ;  /* 0x0000000900058c82 */ /* 0x000fe40008000000 */
[----:B------:R-:W-:Y:S02]  /*4ba0*/  UIMAD UR13, UR5, UR16, UR13 ;  /* 0x00000010050d72a4 */ /* 0x000fe4000f8e020d */
[----:B------:R-:W-:Y:S11]  /*4bb0*/  UIMAD UR7, UR6, UR30, UR7 ;  /* 0x0000001e060772a4 */ /* 0x000ff6000f8e0207 */
[----:B------:R-:W-:Y:S01]  /*4bc0*/  @!UPT UIADD3 URZ, UPT, UPT, URZ, URZ, URZ ;  /* 0x000000fffffff290 */ /* 0x000fe2000fffe0ff */
.L_x_86:
[----:B------:R-:W3:Y:S01]  /*4bd0*/  @!UP2 LDCU.128 UR20, c[0x0][0xb10] ;  /* 0x00016200ff14a7ac */ /* 0x000ee20008000c00 */
[C---:B------:R-:W-:Y:S02]  /*4be0*/  ISETP.NE.U32.AND P1, PT, R4.reuse, RZ, PT ;  /* 0x000000ff0400720c */ /* 0x040fe40003f25070 */
[----:B------:R-:W-:Y:S02]  /*4bf0*/  ISETP.NE.U32.AND P0, PT, R4, RZ, PT ;  /* 0x000000ff0400720c */ /* 0x000fe40003f05070 */
[C---:B------:R-:W-:Y:S02]  /*4c00*/  ISETP.NE.AND.EX P1, PT, R5.reuse, RZ, PT, P1 ;  /* 0x000000ff0500720c */ /* 0x040fe40003f25310 */
[----:B------:R-:W-:Y:S01]  /*4c10*/  ISETP.NE.AND.EX P0, PT, R5, RZ, PT, P0 ;  /* 0x000000ff0500720c */ /* 0x000fe20003f05300 */
[----:B------:R-:W4:Y:S01]  /*4c20*/  @!UP2 LDCU UR5, c[0x0][0xb0c] ;  /* 0x00016180ff05a7ac */ /* 0x000f220008000800 */
[----:B------:R-:W-:Y:S01]  /*4c30*/  SHF.L.U32 R6, R15, 0x1f, RZ ;  /* 0x0000001f0f067819 */ /* 0x000fe200000006ff */
[----:B---3--:R-:W-:Y:S07]  /*4c40*/  UIMAD.WIDE.U32 UR8, UR13, UR20, URZ ;  /* 0x000000140d0872a5 */ /* 0x008fee000f8e00ff */
[----:B------:R-:W-:Y:S01]  /*4c50*/  @!UP2 UMOV UR4, UR9 ;  /* 0x000000090004ac82 */ /* 0x000fe20008000000 */
[----:B----4-:R-:W-:Y:S02]  /*4c60*/  @!UP2 UISETP.NE.AND UP0, UPT, UR5, 0x1, UPT ;  /* 0x000000010500a88c */ /* 0x010fe4000bf05270 */
[----:B------:R-:W-:Y:S02]  /*4c70*/  @!UP2 USHF.R.U32.HI UR4, URZ, UR21, UR4 ;  /* 0x00000015ff04a299 */ /* 0x000fe40008011604 */
[----:B------:R-:W-:Y:S02]  /*4c80*/  UIMAD.WIDE.U32 UR8, UR7, UR23, URZ ;  /* 0x00000017070872a5 */ /* 0x000fe4000f8e00ff */
[----:B------:R-:W-:Y:S02]  /*4c90*/  @!UP2 USEL UR10, UR13, UR4, !UP0 ;  /* 0x000000040d0aa287 */ /* 0x000fe4000c000000 */
[----:B------:R-:W-:Y:S03]  /*4ca0*/  @!UP2 UISETP.NE.AND UP0, UPT, UR22, 0x1, UPT ;  /* 0x000000011600a88c */ /* 0x000fe6000bf05270 */
[----:B------:R-:W-:Y:S02]  /*4cb0*/  @!UP2 UMOV UR6, UR9 ;  /* 0x000000090006ac82 */ /* 0x000fe40008000000 */
[----:B------:R-:W3:Y:S02]  /*4cc0*/  @!UP2 LDCU UR4, c[0x0][0xb20] ;  /* 0x00016400ff04a7ac */ /* 0x000ee40008000800 */
[----:B---3--:R-:W-:Y:S04]  /*4cd0*/  @!UP2 USHF.R.U32.HI UR6, URZ, UR4, UR6 ;  /* 0x00000004ff06a299 */ /* 0x008fe80008011606 */
[----:B------:R-:W-:Y:S04]  /*4ce0*/  @!UP2 USEL UR6, UR7, UR6, !UP0 ;  /* 0x000000060706a287 */ /* 0x000fe8000c000000 */
[----:B------:R-:W-:Y:S02]  /*4cf0*/  @!UP2 UIADD3 UR4, UPT, UPT, -UR10, UR6, URZ ;  /* 0x000000060a04a290 */ /* 0x000fe4000fffe1ff */
[----:B------:R-:W-:Y:S02]  /*4d00*/  @!UP2 UIADD3 UR6, UPT, UPT, UR10, -UR6, URZ ;  /* 0x800000060a06a290 */ /* 0x000fe4000fffe0ff */
[----:B------:R-:W-:Y:S02]  /*4d10*/  @!UP2 UIMAD UR13, UR4, UR5, UR13 ;  /* 0x00000005040da2a4 */ /* 0x000fe4000f8e020d */
[----:B------:R-:W-:Y:S01]  /*4d20*/  @!UP2 UIMAD UR7, UR6, UR22, UR7 ;  /* 0x000000160607a2a4 */ /* 0x000fe2000f8e0207 */
[----:B------:R-:W-:Y:S11]  /*4d30*/  BRA.U UP3, `(.L_x_87) ;  /* 0x0000000103107547 */ /* 0x000ff6000b800000 */
[----:B------:R-:W-:Y:S04]  /*4d40*/  MOV R7, UR34 ;  /* 0x0000002200077c02 */ /* 0x000fe80008000f00 */
[----:B------:R-:W-:Y:S04]  /*4d50*/  SHF.L.U32 R7, R7, 0x1f, RZ ;  /* 0x0000001f07077819 */ /* 0x000fe800000006ff */
[----:B------:R-:W3:Y:S02]  /*4d60*/  SYNCS.PHASECHK.TRANS64.TRYWAIT P2, [UR17+0xe8], R7 ;  /* 0x0000e807ff0075a7 */ /* 0x000ee40008041111 */
[----:B---3--:R-:W-:Y:S05]  /*4d70*/  @!P2 BRA `(.L_x_88) ;  /* 0x0000002c0014a947 */ /* 0x008fea0003800000 */
.L_x_87:
[----:B------:R-:W-:Y:S05]  /*4d80*/  @!P1 BRA `(.L_x_89) ;  /* 0x0000000000309947 */ /* 0x000fea0003800000 */
[----:B------:R-:W-:Y:S01]  /*4d90*/  ISETP.NE.U32.AND P1, PT, R2, RZ, PT ;  /* 0x000000ff0200720c */ /* 0x000fe20003f25070 */
[----:B------:R-:W3:Y:S01]  /*4da0*/  LDCU.64 UR4, c[0x0][0x358] ;  /* 0x00006b00ff0477ac */ /* 0x000ee20008000a00 */
[----:B------:R-:W-:Y:S02]  /*4db0*/  IMAD.MOV.U32 R79, RZ, RZ, 0x1 ;  /* 0x00000001ff4f7424 */ /* 0x000fe400078e00ff */
[----:B------:R-:W-:Y:S11]  /*4dc0*/  ISETP.NE.AND.EX P1, PT, R3, RZ, PT, P1 ;  /* 0x000000ff0300720c */ /* 0x000ff60003f25310 */
[----:B------:R-:W-:Y:S02]  /*4dd0*/  @!UPT UIADD3 URZ, UPT, UPT, URZ, URZ, URZ ;  /* 0x000000fffffff290 */ /* 0x000fe4000fffe0ff */
[----:B------:R-:W4:Y:S01]  /*4de0*/  @P1 LDC.64 R8, c[0x0][0x888] ;  /* 0x00022200ff081b82 */ /* 0x000f220000000a00 */
[----:B-1----:R-:W-:Y:S04]  /*4df0*/  @P1 IMAD R0, R4, UR36, RZ ;  /* 0x0000002404001c24 */ /* 0x002fe8000f8e02ff */
[----:B----4-:R-:W-:Y:S04]  /*4e00*/  @P1 IMAD.WIDE R8, R0, 0x4, R8 ;  /* 0x0000000400081825 */ /* 0x010fe800078e0208 */
[----:B------:R-:W-:Y:S01]  /*4e10*/  HFMA2 R0, -RZ, RZ, 0, 5.9604644775390625e-08 ;  /* 0x00000001ff007431 */ /* 0x000fe200000001ff */
[----:B---3-5:R3:W5:Y:S04]  /*4e20*/  @P1 LDG.E R39, desc[UR4][R8.64] ;  /* 0x0000000408271981 */ /* 0x028768000c1e1900 */
[----:B------:R-:W-:Y:S01]  /*4e30*/  @!P1 PRMT R79, R0, 0x7610, R79 ;  /* 0x00007610004f9816 */ /* 0x000fe2000000004f */
[----:B---3--:R-:W4:Y:S06]  /*4e40*/  @!P1 LDC R39, c[0x0][0x880] ;  /* 0x00022000ff279b82 */ /* 0x008f2c0000000800 */
.L_x_89:
[----:B----45:R-:W-:Y:S01]  /*4e50*/  @!P0 FSETP.EQ.AND P1, PT, R39, RZ, PT ;  /* 0x000000ff2700820b */ /* 0x030fe20003f22000 */
[----:B------:R-:W-:Y:S01]  /*4e60*/  @!UPT UIADD3 URZ, UPT, UPT, URZ, URZ, URZ ;  /* 0x000000fffffff290 */ /* 0x000fe2000fffe0ff */
[----:B------:R-:W-:Y:S11]  /*4e70*/  @!P0 BRA `(.L_x_90) ;  /* 0x0000000000188947 */ /* 0x000ff60003800000 */
[----:B------:R-:W-:Y:S02]  /*4e80*/  LOP3.LUT P0, RZ, R79, 0xff, RZ, 0xc0, !PT ;  /* 0x000000ff4fff7812 */ /* 0x000fe4000780c0ff */
[----:B------:R-:W-:Y:S04]  /*4e90*/  ISETP.NE.U32.AND P1, PT, R2, RZ, PT ;  /* 0x000000ff0200720c */ /* 0x000fe80003f25070 */
[----:B------:R-:W-:Y:S04]  /*4ea0*/  ISETP.NE.AND.EX P1, PT, R3, RZ, PT, P1 ;  /* 0x000000ff0300720c */ /* 0x000fe80003f25310 */
[----:B------:R-:W-:Y:S03]  /*4eb0*/  PLOP3.LUT P1, PT, P1, PT, PT, 0x8, 0x80 ;  /* 0x000000000080781c */ /* 0x000fe60000f2e170 */
[----:B------:R-:W-:Y:S11]  /*4ec0*/  @P0 FSETP.EQ.AND P1, PT, R39, RZ, PT ;  /* 0x000000ff2700020b */ /* 0x000ff60003f22000 */
[----:B------:R-:W-:Y:S02]  /*4ed0*/  @!UPT UIADD3 URZ, UPT, UPT, URZ, URZ, URZ ;  /* 0x000000fffffff290 */ /* 0x000fe4000fffe0ff */
.L_x_90:
[----:B------:R-:W3:Y:S01]  /*4ee0*/  SYNCS.PHASECHK.TRANS64.TRYWAIT P0, [UR17+0xd8], R6 ;  /* 0x0000d806ff0075a7 */ /* 0x000ee20008001111 */
[----:B------:R-:W-:Y:S02]  /*4ef0*/  ELECT P2, URZ, PT ;  /* 0x0000000000ff782f */ /* 0x000fe40003840000 */
[----:B------:R-:W-:Y:S01]  /*4f00*/  IADD3 R14, PT, PT, R14, 0x1, RZ ;  /* 0x000000010e0e7810 */ /* 0x000fe20007ffe0ff */
[----:B---3--:R-:W-:Y:S10]  /*4f10*/  @!P0 BRA `(.L_x_91) ;  /* 0x0000002800c48947 */ /* 0x008ff40003800000 */
.L_x_160:
[----:B------:R-:W-:Y:S01]  /*4f20*/  PLOP3.LUT P1, PT, P1, P2, PT, 0xf2, 0x2f ;  /* 0x00000000002f781c */ /* 0x000fe20000f25e72 */
[----:B------:R-:W-:Y:S01]  /*4f30*/  UMOV UR18, 0x0 ;  /* 0x0000000000127882 */ /* 0x000fe20000000000 */
[----:B------:R-:W-:Y:S01]  /*4f40*/  UMOV UR19, 0x10000000 ;  /* 0x1000000000137882 */ /* 0x000fe20000000000 */
[----:B------:R-:W-:Y:S01]  /*4f50*/  UMOV UR12, UR36 ;  /* 0x00000024000c7c82 */ /* 0x000fe20008000000 */
[----:B------:R-:W-:Y:S01]  /*4f60*/  LOP3.LUT R15, R15, 0x1, RZ, 0x3c, !PT ;  /* 0x000000010f0f7812 */ /* 0x000fe200078e3cff */
[----:B------:R-:W-:Y:S01]  /*4f70*/  UPLOP3.LUT UP3, UPT, UPT, UPT, UPT, 0x80, 0x8 ;  /* 0x000000000008789c */ /* 0x000fe20003f6f070 */
[----:B------:R-:W-:Y:S07]  /*4f80*/  UMOV UR36, UR24 ;  /* 0x0000001800247c82 */ /* 0x000fee0008000000 */
[----:B-1----:R-:W-:Y:S01]  /*4f90*/  @!P1 IADD3 R6, P0, PT, R16, 0x580, RZ ;  /* 0x0000058010069810 */ /* 0x002fe20007f1e0ff */
[----:B------:R-:W-:Y:S03]  /*4fa0*/  VOTEU.ALL UP0, P1 ;  /* 0x0000000000ff7886 */ /* 0x000fe60000800000 */
[----:B------:R-:W-:Y:S01]  /*4fb0*/  @!P1 R2UR UR5, R6 ;  /* 0x00000000060592ca */ /* 0x000fe200000e0000 */
[----:B------:R-:W-:Y:S01]  /*4fc0*/  @!P1 IMAD.X R0, RZ, RZ, R17, P0 ;  /* 0x000000ffff009224 */ /* 0x000fe200000e0611 */
[----:B------:R-:W-:Y:S01]  /*4fd0*/  @!UP0 USHF.L.U32 UR10, UR45, 0x6, URZ ;  /* 0x000000062d0a8899 */ /* 0x000fe200080006ff */
[----:B------:R-:W-:Y:S01]  /*4fe0*/  ISETP.NE.AND P0, PT, R14, 0x2, PT ;  /* 0x000000020e00780c */ /* 0x000fe20003f05270 */
[----:B------:R-:W-:Y:S02]  /*4ff0*/  @!UP0 USHF.L.U32 UR11, UR46, 0x6, URZ ;  /* 0x000000062e0b8899 */ /* 0x000fe400080006ff */
[----:B------:R-:W-:Y:S01]  /*5000*/  @!P1 R2UR UR4, R0 ;  /* 0x00000000000492ca */ /* 0x000fe200000e0000 */
[----:B------:R-:W-:Y:S01]  /*5010*/  @!UP0 UIADD3 UR8, UPT, UPT, UR17, 0x200, URZ ;  /* 0x0000020011088890 */ /* 0x000fe2000fffe0ff */
[----:B------:R-:W-:Y:S01]  /*5020*/  SEL R0, RZ, 0x1, P0 ;  /* 0x00000001ff007807 */ /* 0x000fe20000000000 */
[----:B------:R-:W-:Y:S01]  /*5030*/  @!UP0 UIADD3 UR9, UPT, UPT, UR17, 0xd0, URZ ;  /* 0x000000d011098890 */ /* 0x000fe2000fffe0ff */
[----:B------:R-:W-:Y:S01]  /*5040*/  SEL R14, R14, RZ, P0 ;  /* 0x000000ff0e0e7207 */ /* 0x000fe20000000000 */
[----:B------:R-:W-:Y:S01]  /*5050*/  VOTEU.ALL UP0, P1 ;  /* 0x0000000000ff7886 */ /* 0x000fe20000800000 */
[----:B------:R-:W-:Y:S01]  /*5060*/  LOP3.LUT R13, R13, R0, RZ, 0x3c, !PT ;  /* 0x000000000d0d7212 */ /* 0x000fe200078e3cff */
[----:B------:R-:W-:Y:S01]  /*5070*/  IMAD.U32 R6, RZ, RZ, UR5 ;  /* 0x00000005ff067e24 */ /* 0x000fe2000f8e00ff */
[----:B------:R-:W-:Y:S02]  /*5080*/  UIADD3 UR45, UPT, UPT, UR7, UR60, URZ ;  /* 0x0000003c072d7290 */ /* 0x000fe4000fffe0ff */
[----:B------:R-:W-:Y:S03]  /*5090*/  UIADD3 UR46, UPT, UPT, UR13, UR57, URZ ;  /* 0x000000390d2e7290 */ /* 0x000fe6000fffe0ff */
[----:B------:R-:W-:Y:S01]  /*50a0*/  IMAD.U32 R7, RZ, RZ, UR4 ;  /* 0x00000004ff077e24 */ /* 0x000fe2000f8e00ff */
[----:B------:R-:W-:Y:S04]  /*50b0*/  @!P1 R2UR UR4, R6 ;  /* 0x00000000060492ca */ /* 0x000fe800000e0000 */
[----:B------:R-:W-:Y:S11]  /*50c0*/  @!P1 R2UR UR5, R7 ;  /* 0x00000000070592ca */ /* 0x000ff600000e0000 */
[----:B------:R-:W-:Y:S02]  /*50d0*/  @!UPT UIADD3 URZ, UPT, UPT, URZ, URZ, URZ ;  /* 0x000000fffffff290 */ /* 0x000fe4000fffe0ff */
[----:B------:R3:W-:Y:S01]  /*50e0*/  @!UP0 UTMALDG.3D [UR8], [UR4], desc[UR18] ;  /* 0x00001208040085b4 */ /* 0x0007e20008011000 */
[----:B------:R3:W-:Y:S01]  /*50f0*/  @!P1 SYNCS.ARRIVE.TRANS64.RED.A0TR RZ, [UR17+0xd0], R12 ;  /* 0x0000d00cffff99a7 */ /* 0x0007e20008300411 */
[----:B------:R-:W-:Y:S01]  /*5100*/  SYNCS.ARRIVE.TRANS64.RED.A1T0 RZ, [UR48], RZ ;  /* 0x000000ffffff79a7 */ /* 0x000fe20008100430 */
[----:B------:R-:W-:Y:S05]  /*5110*/  BRA.U UP1, `(.L_x_92) ;  /* 0xfffffff5018c7547 */ /* 0x000fea000b83ffff */
[----:B------:R-:W-:Y:S07]  /*5120*/  MOV R0, UR17 ;  /* 0x0000001100007c02 */ /* 0x000fee0008000f00 */
.L_x_93:
[----:B-1----:R-:W-:-:S04]  /*5130*/  SHF.L.U32 R2, R15, 0x1f, RZ ;  /* 0x0000001f0f027819 */ /* 0x002fc800000006ff */
[----:B------:R1:W4:Y:S03]  /*5140*/  SYNCS.PHASECHK.TRANS64.TRYWAIT P0, [R0+URZ+0xd8], R2 ;  /* 0x0000d802000075a7 */ /* 0x00032600080011ff */
[----:B----4-:R-:W-:Y:S05]  /*5150*/  @!P0 NANOSLEEP.SYNCS 0x989680 ;  /* 0x009896800000895d */ /* 0x010fea0003900000 */
[----:B------:R-:W4:Y:S02]  /*5160*/  @!P0 SYNCS.PHASECHK.TRANS64 P0, [R0+URZ+0xd8], R2 ;  /* 0x0000d802000085a7 */ /* 0x000f2400080010ff */
[----:B--234-:R-:W-:Y:S05]  /*5170*/  @P0 EXIT ;  /* 0x000000000000094d */ /* 0x01cfea0003800000 */
[----:B------:R-:W-:Y:S05]  /*5180*/  BRA `(.L_x_93) ;  /* 0xfffffffc00e87947 */ /* 0x000fea000383ffff */
.L_x_84:
[----:B------:R-:W-:-:S06]  /*5190*/  UISETP.GE.AND UP0, UPT, UR22, 0x4, UPT ;  /* 0x000000041600788c */ /* 0x000fcc000bf06270 */
[----:B------:R-:W-:-:S13]  /*51a0*/  PLOP3.LUT P0, PT, PT, PT, UP0, 0x80, 0x8 ;  /* 0x000000000008781c */ /* 0x000fda0003f0f008 */
[----:B-1----:R-:W-:Y:S05]  /*51b0*/  @!P0 EXIT ;  /* 0x000000000000894d */ /* 0x002fea0003800000 */
[----:B------:R-:W-:Y:S01]  /*51c0*/  BAR.SYNC.DEFER_BLOCKING 0x6, 0xa0 ;  /* 0x0182800000007b1d */ /* 0x000fe20000010000 */
[C---:B------:R-:W-:Y:S02]  /*51d0*/  IMAD.SHL.U32 R7, R76.reuse, 0x40, RZ ;  /* 0x000000404c077824 */ /* 0x040fe400078e00ff */
[----:B------:R-:W-:Y:S02]  /*51e0*/  HFMA2 R81, -RZ, RZ, 0, 0 ;  /* 0x00000000ff517431 */ /* 0x000fe400000001ff */
[C---:B------:R-:W-:Y:S01]  /*51f0*/  IMAD.SHL.U32 R4, R76.reuse, 0x20, RZ ;  /* 0x000000204c047824 */ /* 0x040fe200078e00ff */
[----:B------:R-:W-:Y:S01]  /*5200*/  CS2R R82, SRZ ;  /* 0x0000000000527805 */ /* 0x000fe2000001ff00 */
[----:B------:R-:W-:Y:S01]  /*5210*/  IMAD.SHL.U32 R6, R76, 0x2, RZ ;  /* 0x000000024c067824 */ /* 0x000fe200078e00ff */
[----:B------:R-:W-:Y:S01]  /*5220*/  UMOV UR44, 0x400 ;  /* 0x00000400002c7882 */ /* 0x000fe20000000000 */
[----:B------:R-:W-:Y:S01]  /*5230*/  LOP3.LUT R5, R7, 0x180, RZ, 0xc0, !PT ;  /* 0x0000018007057812 */ /* 0x000fe200078ec0ff */
[----:B------:R-:W-:Y:S01]  /*5240*/  ULEA UR44, UR48, UR44, 0x18 ;  /* 0x0000002c302c7291 */ /* 0x000fe2000f8ec0ff */
[----:B------:R-:W-:Y:S01]  /*5250*/  LOP3.LUT R4, R4, 0xc00, RZ, 0xc0, !PT ;  /* 0x00000c0004047812 */ /* 0x000fe200078ec0ff */
[----:B------:R-:W1:Y:S01]  /*5260*/  LDC.64 R72, c[0x0][0x888] ;  /* 0x00022200ff487b82 */ /* 0x000e620000000a00 */
[----:B------:R-:W-:Y:S01]  /*5270*/  LOP3.LUT R6, R5, 0x20, R6, 0xf8, !PT ;  /* 0x0000002005067812 */ /* 0x000fe200078ef806 */
[----:B------:R-:W-:Y:S01]  /*5280*/  IMAD.SHL.U32 R5, R76, 0x8, RZ ;  /* 0x000000084c057824 */ /* 0x000fe200078e00ff */
[----:B------:R-:W-:Y:S01]  /*5290*/  LOP3.LUT R4, R4, 0x40, R7, 0xf8, !PT ;  /* 0x0000004004047812 */ /* 0x000fe200078ef807 */
[----:B------:R-:W-:Y:S01]  /*52a0*/  IMAD.U32 R37, R76, 0x10000, RZ ;  /* 0x000100004c257824 */ /* 0x000fe200078e00ff */
[----:B------:R-:W-:Y:S01]  /*52b0*/  UIADD3 UR4, UPT, UPT, UR44, 0x1200, URZ ;  /* 0x000012002c047890 */ /* 0x000fe2000fffe0ff */
[----:B------:R-:W-:Y:S01]  /*52c0*/  IMAD.MOV.U32 R36, RZ, RZ, RZ ;  /* 0x000000ffff247224 */ /* 0x000fe200078e00ff */
[----:B------:R-:W-:Y:S01]  /*52d0*/  LOP3.LUT R5, R6, 0x30, R5, 0x78, !PT ;  /* 0x0000003006057812 */ /* 0x000fe200078e7805 */
[----:B------:R-:W2:Y:S01]  /*52e0*/  LDC.64 R74, c[0x0][0x890] ;  /* 0x00022400ff4a7b82 */ /* 0x000ea20000000a00 */
[----:B------:R-:W-:Y:S01]  /*52f0*/  LOP3.LUT R4, R4, 0x200, R7, 0xf8, !PT ;  /* 0x0000020004047812 */ /* 0x000fe200078ef807 */
[----:B------:R-:W-:Y:S01]  /*5300*/  IMAD.MOV.U32 R84, RZ, RZ, RZ ;  /* 0x000000ffff547224 */ /* 0x000fe200078e00ff */
[----:B------:R-:W-:Y:S01]  /*5310*/  LOP3.LUT R37, R37, 0x600000, RZ, 0xc0, !PT ;  /* 0x0060000025257812 */ /* 0x000fe200078ec0ff */
[----:B------:R-:W-:Y:S01]  /*5320*/  IMAD.U32 R85, RZ, RZ, UR4 ;  /* 0x00000004ff557e24 */ /* 0x000fe2000f8e00ff */
[----:B------:R-:W-:Y:S01]  /*5330*/  LOP3.LUT R78, R4, R5, RZ, 0xfc, !PT ;  /* 0x00000005044e7212 */ /* 0x000fe200078efcff */
[----:B------:R-:W3:Y:S01]  /*5340*/  LDS R0, [UR44+0x1a0] ;  /* 0x0001a02cff007984 */ /* 0x000ee20008000800 */
[----:B------:R-:W-:Y:S01]  /*5350*/  IMAD.SHL.U32 R4, R76, 0x10, RZ ;  /* 0x000000104c047824 */ /* 0x000fe200078e00ff */
[----:B------:R-:W4:Y:S01]  /*5360*/  LDC.64 R70, c[0x0][0x8b0] ;  /* 0x00022c00ff467b82 */ /* 0x000f220000000a00 */
[----:B------:R-:W-:Y:S01]  /*5370*/  IADD3 R77, PT, PT, R78, UR44, RZ ;  /* 0x0000002c4e4d7c10 */ /* 0x000fe2000fffe0ff */
[----:B------:R-:W1:Y:S02]  /*5380*/  LDCU UR50, c[0x0][0x370] ;  /* 0x00006e00ff3277ac */ /* 0x000e640008000800 */
[----:B------:R-:W-:Y:S01]  /*5390*/  LOP3.LUT R4, R4, 0x20, RZ, 0xc0, !PT ;  /* 0x0000002004047812 */ /* 0x000fe200078ec0ff */
[----:B------:R-:W1:Y:S03]  /*53a0*/  LDCU.64 UR62, c[0x0][0x348] ;  /* 0x00006900ff3e77ac */ /* 0x000e660008000a00 */
[----:B------:R-:W1:Y:S01]  /*53b0*/  LDC.64 R68, c[0x0][0x8a8] ;  /* 0x00022a00ff447b82 */ /* 0x000e620000000a00 */
[----:B------:R-:W-:Y:S01]  /*53c0*/  IADD3 R77, PT, PT, -R4, 0x200, R77 ;  /* 0x00000200044d7810 */ /* 0x000fe20007ffe14d */
[----:B------:R-:W1:Y:S01]  /*53d0*/  LDCU UR41, c[0x0][0xb0c] ;  /* 0x00016180ff2977ac */ /* 0x000e620008000800 */
[----:B------:R-:W1:Y:S01]  /*53e0*/  LDCU UR39, c[0x0][0xb30] ;  /* 0x00016600ff2777ac */ /* 0x000e620008000800 */
[----:B------:R-:W1:Y:S01]  /*53f0*/  LDCU.64 UR58, c[0x0][0x888] ;  /* 0x00011100ff3a77ac */ /* 0x000e620008000a00 */
[----:B------:R-:W1:Y:S01]  /*5400*/  LDCU.64 UR42, c[0x0][0xb28] ;  /* 0x00016500ff2a77ac */ /* 0x000e620008000a00 */
[----:B------:R-:W1:Y:S01]  /*5410*/  LDCU.128 UR52, c[0x0][0xb10] ;  /* 0x00016200ff3477ac */ /* 0x000e620008000c00 */
[----:B------:R-:W1:Y:S01]  /*5420*/  LDCU UR49, c[0x0][0x374] ;  /* 0x00006e80ff3177ac */ /* 0x000e620008000800 */
[----:B------:R-:W-:Y:S01]  /*5430*/  UIADD3 UR56, UPT, UPT, UR44, 0x200, URZ ;  /* 0x000002002c387890 */ /* 0x000fe2000fffe0ff */
[----:B---3--:R-:W-:-:S11]  /*5440*/  IMAD.IADD R37, R0, 0x1, R37 ;  /* 0x0000000100257824 */ /* 0x008fd600078e0225 */
.L_x_111:
[----:B------:R-:W-:Y:S02]  /*5450*/  LEA R3, R81, UR44, 0x3 ;  /* 0x0000002c51037c11 */ /* 0x000fe4000f8e18ff */
[----:B------:R-:W-:Y:S02]  /*5460*/  SHF.L.U32 R0, R83, 0x1f, RZ ;  /* 0x0000001f53007819 */ /* 0x000fe400000006ff */
[----:B-1----:R-:W-:Y:S02]  /*5470*/  LEA R4, R81, UR44, 0x4 ;  /* 0x0000002c51047c11 */ /* 0x002fe4000f8e20ff */
[----:B------:R-:W3:Y:S02]  /*5480*/  SYNCS.PHASECHK.TRANS64.TRYWAIT P0, [R3+URZ+0xf0], R0 ;  /* 0x0000f000030075a7 */ /* 0x000ee400080011ff */
[----:B--23--:R-:W-:Y:S05]  /*5490*/  @!P0 BRA `(.L_x_94) ;  /* 0x00000024007c8947 */ /* 0x00cfea0003800000 */
.L_x_161:
[----:B------:R-:W1:Y:S01]  /*54a0*/  LDS.128 R4, [R4+0x180] ;  /* 0x0001800004047984 */ /* 0x000e620000000c00 */
[----:B------:R-:W-:Y:S01]  /*54b0*/  UISETP.GE.AND UP0, UPT, UR40, 0x1, UPT ;  /* 0x000000012800788c */ /* 0x000fe2000bf06270 */
[----:B------:R-:W-:Y:S01]  /*54c0*/  @!PT LDS RZ, [RZ] ;  /* 0x00000000fffff984 */ /* 0x000fe20000000800 */
[----:B------:R-:W-:Y:S01]  /*54d0*/  @!PT LDS RZ, [RZ] ;  /* 0x00000000fffff984 */ /* 0x000fe20000000800 */
[----:B------:R-:W-:Y:S01]  /*54e0*/  @!PT LDS RZ, [RZ] ;  /* 0x00000000fffff984 */ /* 0x000fe20000000800 */
[----:B------:R-:W-:Y:S01]  /*54f0*/  @!PT LDS RZ, [RZ] ;  /* 0x00000000fffff984 */ /* 0x000fe20000000800 */
[----:B------:R2:W-:Y:S06]  /*5500*/  MEMBAR.ALL.CTA ;  /* 0x0000000000007992 */ /* 0x0005ec0000008000 */
[----:B--2---:R-:W2:Y:S01]  /*5510*/  FENCE.VIEW.ASYNC.S ;  /* 0x00000000000073c6 */ /* 0x004ea20000000000 */
[----:B-1----:R-:W-:Y:S11]  /*5520*/  LOP3.LUT P0, RZ, R6, 0x1, RZ, 0xc0, !PT ;  /* 0x0000000106ff7812 */ /* 0x002ff6000780c0ff */
[----:B------:R-:W-:Y:S02]  /*5530*/  @!UPT UIADD3 URZ, UPT, UPT, URZ, URZ, URZ ;  /* 0x000000fffffff290 */ /* 0x000fe4000fffe0ff */
[----:B--2---:R-:W-:Y:S01]  /*5540*/  VOTEU.ANY UP1, P0 ;  /* 0x0000000000ff7886 */ /* 0x004fe20000020100 */
[----:B------:R-:W-:Y:S01]  /*5550*/  PLOP3.LUT P0, PT, PT, PT, UP1, 0x80, 0x8 ;  /* 0x000000000008781c */ /* 0x000fe20003f0f018 */
[----:B------:R-:W-:Y:S11]  /*5560*/  UP2UR UR47, UPR, URZ, 0x2 ;  /* 0x00000002ff2f7883 */ /* 0x000ff60008000000 */
[----:B------:R-:W-:Y:S01]  /*5570*/  @!UPT UIADD3 URZ, UPT, UPT, URZ, URZ, URZ ;  /* 0x000000fffffff290 */ /* 0x000fe2000fffe0ff */
        /* <DEDUP_REMOVED lines=13> */
[----:B------:R-:W2:Y:S01]  /*5650*/  LDCU UR12, c[0x0][0xb20] ;  /* 0x00016400ff0c77ac */ /* 0x000ea20008000800 */
[----:B------:R-:W-:Y:S02]  /*5660*/  UIMAD.WIDE.U32 UR4, UR49, UR55, URZ ;  /* 0x00000037310472a5 */ /* 0x000fe4000f8e00ff */
[----:B------:R-:W-:Y:S02]  /*5670*/  UIMAD.WIDE.U32 UR6, UR50, UR52, URZ ;  /* 0x00000034320672a5 */ /* 0x000fe4000f8e00ff */
[----:B------:R-:W-:Y:S02]  /*5680*/  UISETP.NE.AND UP0, UPT, UR54, 0x1, UPT ;  /* 0x000000013600788c */ /* 0x000fe4000bf05270 */
[----:B------:R-:W-:Y:S02]  /*5690*/  UIMAD.WIDE.U32 UR8, UR37, UR55, URZ ;  /* 0x00000037250872a5 */ /* 0x000fe4000f8e00ff */
[----:B------:R-:W-:Y:S02]  /*56a0*/  UIMAD.WIDE.U32 UR10, UR38, UR52, URZ ;  /* 0x00000034260a72a5 */ /* 0x000fe4000f8e00ff */
[----:B------:R-:W-:Y:S02]  /*56b0*/  UISETP.NE.AND UP1, UPT, UR41, 0x1, UPT ;  /* 0x000000012900788c */ /* 0x000fe4000bf25270 */
[----:B------:R-:W-:Y:S01]  /*56c0*/  UISETP.NE.AND UP2, UPT, UR40, 0x1, UPT ;  /* 0x000000012800788c */ /* 0x000fe2000bf45270 */
[----:B------:R-:W-:Y:S02]  /*56d0*/  UMOV UR4, UR5 ;  /* 0x0000000500047c82 */ /* 0x000fe40008000000 */
[----:B--2---:R-:W-:Y:S03]  /*56e0*/  USHF.R.U32.HI UR5, URZ, UR12, UR4 ;  /* 0x0000000cff057299 */ /* 0x004fe60008011604 */
[----:B------:R-:W-:Y:S02]  /*56f0*/  UMOV UR4, UR7 ;  /* 0x0000000700047c82 */ /* 0x000fe40008000000 */
[----:B------:R-:W-:Y:S02]  /*5700*/  USHF.R.U32.HI UR7, URZ, UR53, UR4 ;  /* 0x00000035ff077299 */ /* 0x000fe40008011604 */
[----:B------:R-:W-:Y:S02]  /*5710*/  USEL UR4, UR49, UR5, !UP0 ;  /* 0x0000000531047287 */ /* 0x000fe4000c000000 */
[----:B------:R-:W-:Y:S01]  /*5720*/  USEL UR7, UR50, UR7, !UP1 ;  /* 0x0000000732077287 */ /* 0x000fe2000c800000 */
[----:B------:R-:W-:Y:S01]  /*5730*/  UMOV UR5, UR9 ;  /* 0x0000000900057c82 */ /* 0x000fe20008000000 */
[----:B------:R-:W-:Y:S02]  /*5740*/  UIMAD.WIDE.U32 UR8, UR4, UR42, URZ ;  /* 0x0000002a040872a5 */ /* 0x000fe4000f8e00ff */
[----:B------:R-:W-:Y:S03]  /*5750*/  USHF.R.U32.HI UR6, URZ, UR12, UR5 ;  /* 0x0000000cff067299 */ /* 0x000fe60008011605 */
[----:B------:R-:W-:Y:S01]  /*5760*/  UMOV UR5, UR11 ;  /* 0x0000000b00057c82 */ /* 0x000fe20008000000 */
[----:B------:R-:W-:Y:S02]  /*5770*/  UIMAD.WIDE.U32 UR10, UR7, UR42, URZ ;  /* 0x0000002a070a72a5 */ /* 0x000fe4000f8e00ff */
[----:B------:R-:W-:Y:S02]  /*5780*/  USHF.R.U32.HI UR12, URZ, UR53, UR5 ;  /* 0x00000035ff0c7299 */ /* 0x000fe40008011605 */
[----:B------:R-:W-:Y:S01]  /*5790*/  USEL UR6, UR37, UR6, !UP0 ;  /* 0x0000000625067287 */ /* 0x000fe2000c000000 */
[----:B------:R-:W-:Y:S02]  /*57a0*/  UMOV UR5, UR9 ;  /* 0x0000000900057c82 */ /* 0x000fe40008000000 */
[----:B------:R-:W-:Y:S01]  /*57b0*/  UMOV UR10, UR11 ;  /* 0x0000000b000a7c82 */ /* 0x000fe20008000000 */
[----:B------:R-:W-:Y:S02]  /*57c0*/  @UP2 USHF.R.U32.HI UR4, URZ, UR43, UR5 ;  /* 0x0000002bff042299 */ /* 0x000fe40008011605 */
[----:B------:R-:W-:Y:S02]  /*57d0*/  @UP2 USHF.R.U32.HI UR7, URZ, UR43, UR10 ;  /* 0x0000002bff072299 */ /* 0x000fe4000801160a */
[----:B------:R-:W-:Y:S02]  /*57e0*/  UIMAD UR4, UR40, UR4, URZ ;  /* 0x00000004280472a4 */ /* 0x000fe4000f8e02ff */
[----:B------:R-:W-:Y:S02]  /*57f0*/  UIMAD.WIDE.U32 UR10, UR6, UR42, URZ ;  /* 0x0000002a060a72a5 */ /* 0x000fe4000f8e00ff */
[----:B------:R-:W-:Y:S02]  /*5800*/  USEL UR5, UR38, UR12, !UP1 ;  /* 0x0000000c26057287 */ /* 0x000fe4000c800000 */
[----:B------:R-:W-:Y:S02]  /*5810*/  UIMAD UR8, UR40, UR7, URZ ;  /* 0x00000007280872a4 */ /* 0x000fe4000f8e02ff */
[----:B------:R-:W-:Y:S03]  /*5820*/  UISETP.GE.AND UP0, UPT, UR6, UR4, UPT ;  /* 0x000000040600728c */ /* 0x000fe6000bf06270 */
[----:B------:R-:W-:Y:S01]  /*5830*/  UMOV UR4, UR11 ;  /* 0x0000000b00047c82 */ /* 0x000fe20008000000 */
[----:B------:R-:W-:Y:S02]  /*5840*/  UISETP.GE.OR UP0, UPT, UR5, UR8, UP0 ;  /* 0x000000080500728c */ /* 0x000fe40008706670 */
[----:B------:R-:W-:Y:S02]  /*5850*/  USHF.R.U32.HI UR4, URZ, UR43, UR4 ;  /* 0x0000002bff047299 */ /* 0x000fe40008011604 */
[----:B------:R-:W-:Y:S02]  /*5860*/  UIMAD.WIDE.U32 UR8, UR5, UR42, URZ ;  /* 0x0000002a050872a5 */ /* 0x000fe4000f8e00ff */
[----:B------:R-:W-:Y:S02]  /*5870*/  USEL UR11, UR6, UR4, !UP2 ;  /* 0x00000004060b7287 */ /* 0x000fe4000d000000 */
[----:B------:R-:W-:Y:S02]  /*5880*/  UIADD3 UR8, UPT, UPT, -UR5, URZ, URZ ;  /* 0x000000ff05087290 */ /* 0x000fe4000fffe1ff */
[----:B------:R-:W-:Y:S01]  /*5890*/  UIADD3 UR10, UPT, UPT, -UR11, URZ, URZ ;  /* 0x000000ff0b0a7290 */ /* 0x000fe2000fffe1ff */
[----:B------:R-:W-:Y:S01]  /*58a0*/  @!UP0 UMOV UR4, UR9 ;  /* 0x0000000900048c82 */ /* 0x000fe20008000000 */
[----:B------:R-:W-:Y:S02]  /*58b0*/  UIADD3 UR9, UPT, UPT, -UR6, URZ, URZ ;  /* 0x000000ff06097290 */ /* 0x000fe4000fffe1ff */
[----:B------:R-:W-:Y:S02]  /*58c0*/  @!UP0 USHF.R.U32.HI UR4, URZ, UR43, UR4 ;  /* 0x0000002bff048299 */ /* 0x000fe40008011604 */
[----:B------:R-:W-:Y:S02]  /*58d0*/  UIMAD UR10, UR40, UR10, UR6 ;  /* 0x0000000a280a72a4 */ /* 0x000fe4000f8e0206 */
[----:B------:R-:W-:Y:S04]  /*58e0*/  @!UP0 USEL UR4, UR5, UR4, !UP2 ;  /* 0x0000000405048287 */ /* 0x000fe8000d000000 */
[----:B------:R-:W-:Y:S02]  /*58f0*/  @!UP0 UIMAD UR10, UR7, UR10, UR4 ;  /* 0x0000000a070a82a4 */ /* 0x000fe4000f8e0204 */
[----:B------:R-:W-:Y:S02]  /*5900*/  @!UP0 UIADD3 UR11, UPT, UPT, UR11, -UR4, URZ ;  /* 0x800000040b0b8290 */ /* 0x000fe4000fffe0ff */
[----:B------:R-:W-:Y:S02]  /*5910*/  UIMAD UR7, UR41, UR8, UR38 ;  /* 0x00000008290772a4 */ /* 0x000fe4000f8e0226 */
[----:B------:R-:W-:Y:S02]  /*5920*/  @!UP0 UIMAD UR6, UR11, UR40, UR5 ;  /* 0x000000280b0682a4 */ /* 0x000fe4000f8e0205 */
[----:B------:R-:W-:Y:S01]  /*5930*/  UIMAD UR4, UR54, UR9, UR37 ;  /* 0x00000009360472a4 */ /* 0x000fe2000f8e0225 */
[----:B------:R-:W-:Y:S02]  /*5940*/  @!UP0 UMOV UR5, UR10 ;  /* 0x0000000a00058c82 */ /* 0x000fe40008000000 */
[----:B------:R-:W-:Y:S02]  /*5950*/  UIMAD UR38, UR5, UR41, UR7 ;  /* 0x00000029052672a4 */ /* 0x000fe4000f8e0207 */
[----:B------:R-:W-:Y:S11]  /*5960*/  UIMAD UR37, UR6, UR54, UR4 ;  /* 0x00000036062572a4 */ /* 0x000ff6000f8e0204 */
[----:B------:R-:W-:Y:S01]  /*5970*/  @!UPT UIADD3 URZ, UPT, UPT, URZ, URZ, URZ ;  /* 0x000000fffffff290 */ /* 0x000fe2000fffe0ff */
.L_x_95:
[----:B------:R-:W-:Y:S01]  /*5980*/  UISETP.NE.AND UP0, UPT, UR39, 0x1, UPT ;  /* 0x000000012700788c */ /* 0x000fe2000bf05270 */
[----:B------:R-:W-:Y:S10]  /*5990*/  IADD3 R81, PT, PT, R81, 0x1, RZ ;  /* 0x0000000151517810 */ /* 0x000ff40007ffe0ff */
[----:B------:R-:W2:Y:S01]  /*59a0*/  @!UP0 LDCU.128 UR12, c[0x0][0xb10] ;  /* 0x00016200ff0c87ac */ /* 0x000ea20008000c00 */
[----:B------:R-:W3:Y:S01]  /*59b0*/  @!UP0 LDCU UR5, c[0x0][0xb0c] ;  /* 0x00016180ff0587ac */ /* 0x000ee20008000800 */
[----:B------:R-:W4:Y:S01]  /*59c0*/  @!UP0 LDCU UR10, c[0x0][0xb20] ;  /* 0x00016400ff0a87ac */ /* 0x000f220008000800 */
[----:B--2---:R-:W-:Y:S02]  /*59d0*/  UIMAD.WIDE.U32 UR8, UR38, UR12, URZ ;  /* 0x0000000c260872a5 */ /* 0x004fe4000f8e00ff */
[----:B------:R-:W-:Y:S02]  /*59e0*/  UIMAD.WIDE.U32 UR6, UR37, UR15, URZ ;  /* 0x0000000f250672a5 */ /* 0x000fe4000f8e00ff */
[----:B------:R-:W-:Y:S03]  /*59f0*/  @!UP0 UISETP.NE.AND UP1, UPT, UR14, 0x1, UPT ;  /* 0x000000010e00888c */ /* 0x000fe6000bf25270 */
[----:B------:R-:W-:Y:S01]  /*5a00*/  @!UP0 UMOV UR4, UR9 ;  /* 0x0000000900048c82 */ /* 0x000fe20008000000 */
[----:B---3--:R-:W-:Y:S02]  /*5a10*/  @!UP0 UISETP.NE.AND UP2, UPT, UR5, 0x1, UPT ;  /* 0x000000010500888c */ /* 0x008fe4000bf45270 */
[----:B------:R-:W-:Y:S01]  /*5a20*/  @!UP0 USHF.R.U32.HI UR4, URZ, UR13, UR4 ;  /* 0x0000000dff048299 */ /* 0x000fe20008011604 */
[----:B------:R-:W-:Y:S02]  /*5a30*/  @!UP0 UMOV UR6, UR7 ;  /* 0x0000000700068c82 */ /* 0x000fe40008000000 */
[----:B----4-:R-:W-:Y:S02]  /*5a40*/  @!UP0 USHF.R.U32.HI UR6, URZ, UR10, UR6 ;  /* 0x0000000aff068299 */ /* 0x010fe40008011606 */
[----:B------:R-:W-:Y:S02]  /*5a50*/  @!UP0 USEL UR7, UR38, UR4, !UP2 ;  /* 0x0000000426078287 */ /* 0x000fe4000d000000 */
[----:B------:R-:W-:Y:S04]  /*5a60*/  @!UP0 USEL UR6, UR37, UR6, !UP1 ;  /* 0x0000000625068287 */ /* 0x000fe8000c800000 */
[----:B------:R-:W-:Y:S02]  /*5a70*/  @!UP0 UIADD3 UR4, UPT, UPT, -UR7, UR6, URZ ;  /* 0x0000000607048290 */ /* 0x000fe4000fffe1ff */
[----:B------:R-:W-:Y:S02]  /*5a80*/  @!UP0 UIADD3 UR6, UPT, UPT, UR7, -UR6, URZ ;  /* 0x8000000607068290 */ /* 0x000fe4000fffe0ff */
[----:B------:R-:W-:Y:S02]  /*5a90*/  @!UP0 UIMAD UR38, UR4, UR5, UR38 ;  /* 0x00000005042682a4 */ /* 0x000fe4000f8e0226 */
[----:B------:R-:W-:Y:S02]  /*5aa0*/  @!UP0 UIMAD UR37, UR6, UR14, UR37 ;  /* 0x0000000e062582a4 */ /* 0x000fe4000f8e0225 */
[----:B------:R-:W-:Y:S09]  /*5ab0*/  ULOP3.LUT UP0, URZ, UR56, 0x1b0, URZ, 0xc0, !UPT ;  /* 0x000001b038ff7892 */ /* 0x000ff2000f80c0ff */
[----:B------:R-:W-:Y:S05]  /*5ac0*/  BRA.U !UP0, `(.L_x_96) ;  /* 0x0000000108407547 */ /* 0x000fea000b800000 */
[----:B------:R-:W2:Y:S01]  /*5ad0*/  LDCU.64 UR8, c[0x4][0x80] ;  /* 0x01001000ff0877ac */ /* 0x000ea20008000a00 */
[----:B------:R-:W-:Y:S01]  /*5ae0*/  MOV R3, 0x0 ;  /* 0x0000000000037802 */ /* 0x000fe20000000f00 */
[----:B------:R-:W-:Y:S02]  /*5af0*/  HFMA2 R12, -RZ, RZ, 0, 5.9604644775390625e-08 ;  /* 0x00000001ff0c7431 */ /* 0x000fe400000001ff */
[----:B------:R-:W-:Y:S02]  /*5b00*/  IMAD.MOV.U32 R8, RZ, RZ, 0x70 ;  /* 0x00000070ff087424 */ /* 0x000fe400078e00ff */
[----:B------:R-:W-:Y:S01]  /*5b10*/  IMAD.MOV.U32 R13, RZ, RZ, RZ ;  /* 0x000000ffff0d7224 */ /* 0x000fe200078e00ff */
[----:B------:R-:W3:Y:S01]  /*5b20*/  LDCU.64 UR6, c[0x4][0x88] ;  /* 0x01001100ff0677ac */ /* 0x000ee20008000a00 */
[----:B------:R-:W4:Y:S01]  /*5b30*/  LDC.64 R2, c[0x4][R3] ;  /* 0x0100000003027b82 */ /* 0x000f220000000a00 */
[----:B------:R-:W1:Y:S01]  /*5b40*/  LDCU.64 UR4, c[0x4][0x8] ;  /* 0x01000100ff0477ac */ /* 0x000e620008000a00 */
[----:B--2---:R-:W-:Y:S01]  /*5b50*/  MOV R5, UR9 ;  /* 0x0000000900057c02 */ /* 0x004fe20008000f00 */
[----:B------:R-:W-:Y:S01]  /*5b60*/  IMAD.U32 R4, RZ, RZ, UR8 ;  /* 0x00000008ff047e24 */ /* 0x000fe2000f8e00ff */
[----:B---3--:R-:W-:Y:S01]  /*5b70*/  MOV R7, UR7 ;  /* 0x0000000700077c02 */ /* 0x008fe20008000f00 */
[----:B------:R-:W-:Y:S01]  /*5b80*/  IMAD.U32 R6, RZ, RZ, UR6 ;  /* 0x00000006ff067e24 */ /* 0x000fe2000f8e00ff */
[----:B-1----:R-:W-:Y:S01]  /*5b90*/  MOV R11, UR5 ;  /* 0x00000005000b7c02 */ /* 0x002fe20008000f00 */
[----:B------:R-:W-:Y:S02]  /*5ba0*/  IMAD.U32 R10, RZ, RZ, UR4 ;  /* 0x00000004ff0a7e24 */ /* 0x000fe4000f8e00ff */
[----:B------:R-:W-:Y:S07]  /*5bb0*/  LEPC R20, `(.L_x_96) ;  /* 0x000000001014794e */ /* 0x000fee0000000000 */
[----:B----45:R-:W-:Y:S05]  /*5bc0*/  CALL.ABS.NOINC R2 ;  /* 0x0000000002007343 */ /* 0x030fea0003c00000 */
.L_x_96:
[----:B------:R-:W-:Y:S01]  /*5bd0*/  LOP3.LUT P0, RZ, R85, 0x1b0, RZ, 0xc0, !PT ;  /* 0x000001b055ff7812 */ /* 0x000fe2000780c0ff */
[----:B------:R-:W-:Y:S11]  /*5be0*/  BSSY.RECONVERGENT B6, `(.L_x_97) ;  /* 0x0000013000067945 */ /* 0x000ff60003800200 */
[----:B------:R-:W-:Y:S01]  /*5bf0*/  @!UPT UIADD3 URZ, UPT, UPT, URZ, URZ, URZ ;  /* 0x000000fffffff290 */ /* 0x000fe2000fffe0ff */
[----:B------:R-:W-:Y:S05]  /*5c00*/  @!P0 BRA `(.L_x_98) ;  /* 0x0000000000408947 */ /* 0x000fea0003800000 */
        /* <DEDUP_REMOVED lines=16> */
.L_x_98:
[----:B------:R-:W-:Y:S05]  /*5d10*/  BSYNC.RECONVERGENT B6 ;  /* 0x0000000000067941 */ /* 0x000fea0003800200 */
.L_x_97:
[----:B------:R-:W-:Y:S01]  /*5d20*/  ISETP.NE.U32.AND P3, PT, R74, RZ, PT ;  /* 0x000000ff4a00720c */ /* 0x000fe20003f65070 */
[----:B------:R-:W-:Y:S01]  /*5d30*/  UISETP.NE.AND UP1, UPT, UR61, URZ, UPT ;  /* 0x000000ff3d00728c */ /* 0x000fe2000bf25270 */
[----:B------:R-:W-:Y:S02]  /*5d40*/  ISETP.NE.U32.AND P4, PT, R70, RZ, PT ;  /* 0x000000ff4600720c */ /* 0x000fe40003f85070 */
[----:B------:R-:W-:Y:S02]  /*5d50*/  ISETP.NE.AND.EX P3, PT, R75, RZ, PT, P3 ;  /* 0x000000ff4b00720c */ /* 0x000fe40003f65330 */
[----:B------:R-:W-:Y:S02]  /*5d60*/  PLOP3.LUT P1, PT, PT, PT, PT, 0x8, 0x80 ;  /* 0x000000000080781c */ /* 0x000fe40003f2e170 */
[----:B------:R-:W-:Y:S02]  /*5d70*/  PLOP3.LUT P0, PT, PT, PT, UP1, 0x80, 0x8 ;  /* 0x000000000008781c */ /* 0x000fe40003f0f018 */
[----:B------:R-:W-:Y:S02]  /*5d80*/  ISETP.NE.AND.EX P4, PT, R71, RZ, PT, P4 ;  /* 0x000000ff4700720c */ /* 0x000fe40003f85340 */
[----:B------:R-:W2:Y:S09]  /*5d90*/  @UP1 LDCU.64 UR4, c[0x0][0x888] ;  /* 0x00011100ff0417ac */ /* 0x000eb20008000a00 */
[----:B------:R-:W-:Y:S01]  /*5da0*/  @P0 PLOP3.LUT P1, PT, P3, PT, PT, 0x80, 0x8 ;  /* 0x000000000008081c */ /* 0x000fe20001f2f070 */
[----:B--2---:R-:W-:Y:S04]  /*5db0*/  @UP1 UISETP.NE.U32.AND UP0, UPT, UR4, URZ, UPT ;  /* 0x000000ff0400128c */ /* 0x004fe8000bf05070 */
[----:B------:R-:W-:Y:S04]  /*5dc0*/  @UP1 UISETP.NE.AND.EX UP0, UPT, UR5, URZ, UPT, UP0 ;  /* 0x000000ff0500128c */ /* 0x000fe8000bf05300 */
[----:B------:R-:W-:Y:S01]  /*5dd0*/  @UP1 USEL UR4, URZ, 0xffffffff, UP0 ;  /* 0xffffffffff041887 */ /* 0x000fe20008000000 */
[----:B------:R-:W-:Y:S11]  /*5de0*/  @!P3 BRA `(.L_x_99) ;  /* 0x000000000030b947 */ /* 0x000ff60003800000 */
[----:B------:R-:W-:Y:S01]  /*5df0*/  ISETP.NE.U32.AND P2, PT, R72, RZ, PT ;  /* 0x000000ff4800720c */ /* 0x000fe20003f45070 */
[----:B------:R-:W2:Y:S01]  /*5e00*/  LDCU.64 UR6, c[0x0][0x358] ;  /* 0x00006b00ff0677ac */ /* 0x000ea20008000a00 */
[----:B------:R-:W-:Y:S02]  /*5e10*/  IMAD.MOV.U32 R79, RZ, RZ, 0x1 ;  /* 0x00000001ff4f7424 */ /* 0x000fe400078e00ff */
[----:B------:R-:W-:Y:S11]  /*5e20*/  ISETP.NE.AND.EX P2, PT, R73, RZ, PT, P2 ;  /* 0x000000ff4900720c */ /* 0x000ff60003f45320 */
[----:B------:R-:W-:Y:S02]  /*5e30*/  @!UPT UIADD3 URZ, UPT, UPT, URZ, URZ, URZ ;  /* 0x000000fffffff290 */ /* 0x000fe4000fffe0ff */
[----:B------:R-:W3:Y:S01]  /*5e40*/  @P2 LDC.64 R2, c[0x0][0x888] ;  /* 0x00022200ff022b82 */ /* 0x000ee20000000a00 */
[----:B-1----:R-:W-:Y:S04]  /*5e50*/  @P2 IMAD R0, R74, UR36, RZ ;  /* 0x000000244a002c24 */ /* 0x002fe8000f8e02ff */
[----:B---3--:R-:W-:Y:S04]  /*5e60*/  @P2 IMAD.WIDE R2, R0, 0x4, R2 ;  /* 0x0000000400022825 */ /* 0x008fe800078e0202 */
[----:B------:R-:W-:Y:S01]  /*5e70*/  HFMA2 R0, -RZ, RZ, 0, 5.9604644775390625e-08 ;  /* 0x00000001ff007431 */ /* 0x000fe200000001ff */
[----:B--2--5:R2:W5:Y:S04]  /*5e80*/  @P2 LDG.E R39, desc[UR6][R2.64] ;  /* 0x0000000602272981 */ /* 0x024568000c1e1900 */
[----:B------:R-:W-:Y:S01]  /*5e90*/  @!P2 PRMT R79, R0, 0x7610, R79 ;  /* 0x00007610004fa816 */ /* 0x000fe2000000004f */
[----:B--2---:R-:W3:Y:S06]  /*5ea0*/  @!P2 LDC R39, c[0x0][0x880] ;  /* 0x00022000ff27ab82 */ /* 0x004eec0000000800 */
.L_x_99:
[----:B------:R-:W-:Y:S05]  /*5eb0*/  @!P4 BRA `(.L_x_100) ;  /* 0x000000000024c947 */ /* 0x000fea0003800000 */
[----:B------:R-:W-:Y:S01]  /*5ec0*/  ISETP.NE.U32.AND P2, PT, R68, RZ, PT ;  /* 0x000000ff4400720c */ /* 0x000fe20003f45070 */
[----:B------:R-:W2:Y:S03]  /*5ed0*/  LDCU.64 UR6, c[0x0][0x358] ;  /* 0x00006b00ff0677ac */ /* 0x000ea60008000a00 */
[----:B------:R-:W-:Y:S11]  /*5ee0*/  ISETP.NE.AND.EX P2, PT, R69, RZ, PT, P2 ;  /* 0x000000ff4500720c */ /* 0x000ff60003f45320 */
[----:B------:R-:W-:Y:S02]  /*5ef0*/  @!UPT UIADD3 URZ, UPT, UPT, URZ, URZ, URZ ;  /* 0x000000fffffff290 */ /* 0x000fe4000fffe0ff */
[----:B------:R-:W4:Y:S01]  /*5f00*/  @P2 LDC.64 R2, c[0x0][0x8a8] ;  /* 0x00022a00ff022b82 */ /* 0x000f220000000a00 */
[----:B-1----:R-:W-:Y:S04]  /*5f10*/  @P2 IMAD R0, R70, UR36, RZ ;  /* 0x0000002446002c24 */ /* 0x002fe8000f8e02ff */
[----:B----4-:R-:W-:Y:S05]  /*5f20*/  @P2 IMAD.WIDE R2, R0, 0x4, R2 ;  /* 0x0000000400022825 */ /* 0x010fea00078e0202 */
[----:B--2--5:R2:W5:Y:S02]  /*5f30*/  @P2 LDG.E R38, desc[UR6][R2.64] ;  /* 0x0000000602262981 */ /* 0x024564000c1e1900 */
[----:B--2---:R-:W4:Y:S02]  /*5f40*/  @!P2 LDC R38, c[0x0][0x8a0] ;  /* 0x00022800ff26ab82 */ /* 0x004f240000000800 */
.L_x_100:
[----:B---3-5:R-:W-:Y:S01]  /*5f50*/  @P0 FSETP.NEU.AND P4, PT, R39, RZ, PT ;  /* 0x000000ff2700020b */ /* 0x028fe20003f8d000 */
[----:B-1----:R-:W-:Y:S01]  /*5f60*/  IMAD.U32 R0, RZ, RZ, UR4 ;  /* 0x00000004ff007e24 */ /* 0x002fe2000f8e00ff */
[----:B------:R-:W-:Y:S01]  /*5f70*/  @P0 LOP3.LUT P2, RZ, R79, 0xff, RZ, 0xc0, !PT ;  /* 0x000000ff4fff0812 */ /* 0x000fe2000784c0ff */
[----:B------:R-:W-:Y:S01]  /*5f80*/  BSSY B1, `(.L_x_101) ;  /* 0x0000039000017945 */ /* 0x000fe20003800000 */
[----:B------:R-:W-:Y:S02]  /*5f90*/  @P0 SEL R2, RZ, 0xffffffff, P4 ;  /* 0xffffffffff020807 */ /* 0x000fe40002000000 */
[----:B------:R-:W-:Y:S02]  /*5fa0*/  CS2R R66, SRZ ;  /* 0x0000000000427805 */ /* 0x000fe4000001ff00 */
[----:B------:R-:W-:Y:S02]  /*5fb0*/  LEA R22, R36, UR44, 0x3 ;  /* 0x0000002c24167c11 */ /* 0x000fe4000f8e18ff */
[----:B------:R-:W-:Y:S02]  /*5fc0*/  CS2R R64, SRZ ;  /* 0x0000000000407805 */ /* 0x000fe4000001ff00 */
[----:B------:R-:W-:Y:S02]  /*5fd0*/  @P1 SEL R2, R0, R2, !P2 ;  /* 0x0000000200021207 */ /* 0x000fe40005000000 */
[----:B------:R-:W-:Y:S02]  /*5fe0*/  CS2R R18, SRZ ;  /* 0x0000000000127805 */ /* 0x000fe4000001ff00 */
[----:B------:R-:W-:Y:S02]  /*5ff0*/  SHF.L.U32 R3, R84, 0x1f, RZ ;  /* 0x0000001f54037819 */ /* 0x000fe400000006ff */
[----:B------:R-:W-:Y:S02]  /*6000*/  CS2R R16, SRZ ;  /* 0x0000000000107805 */ /* 0x000fe4000001ff00 */
[----:B------:R-:W-:Y:S02]  /*6010*/  @P0 LOP3.LUT R2, R2, 0x1, RZ, 0xc0, !PT ;  /* 0x0000000102020812 */ /* 0x000fe400078ec0ff */
[----:B------:R-:W-:Y:S02]  /*6020*/  PLOP3.LUT P5, PT, PT, PT, PT, 0x8, 0x80 ;  /* 0x000000000080781c */ /* 0x000fe40003fae170 */
[----:B------:R-:W-:Y:S02]  /*6030*/  ISETP.NE.U32.OR P1, PT, R2, 0x1, !P0 ;  /* 0x000000010200780c */ /* 0x000fe40004725470 */
[----:B------:R-:W-:Y:S11]  /*6040*/  LEA.HI R2, R36, R36, RZ, 0x1 ;  /* 0x0000002424027211 */ /* 0x000ff600078f08ff */
[----:B------:R-:W-:Y:S04]  /*6050*/  @P1 SHF.L.U32 R0, R82, 0x1f, RZ ;  /* 0x0000001f52001819 */ /* 0x000fe800000006ff */
[----:B------:R1:W2:Y:S01]  /*6060*/  @P1 SYNCS.PHASECHK.TRANS64.TRYWAIT P0, [UR44+0xd0], R0 ;  /* 0x0000d000ff0015a7 */ /* 0x0002a2000800112c */
[----:B------:R3:W3:Y:S01]  /*6070*/  SYNCS.PHASECHK.TRANS64.TRYWAIT P4, [R22+URZ+0x110], R3 ;  /* 0x00011003160075a7 */ /* 0x0006e200080811ff */
[C---:B-1----:R-:W-:Y:S01]  /*6080*/  IMAD.SHL.U32 R0, R2.reuse, 0x20, RZ ;  /* 0x0000002002007824 */ /* 0x042fe200078e00ff */
[----:B------:R-:W-:Y:S04]  /*6090*/  LOP3.LUT R2, R2, 0xffe, RZ, 0xc0, !PT ;  /* 0x00000ffe02027812 */ /* 0x000fe800078ec0ff */
[----:B------:R-:W-:Y:S01]  /*60a0*/  LOP3.LUT R0, R0, 0xffffffc0, RZ, 0xc0, !PT ;  /* 0xffffffc000007812 */ /* 0x000fe200078ec0ff */
[----:B------:R-:W-:Y:S04]  /*60b0*/  IMAD.IADD R2, R36, 0x1, -R2 ;  /* 0x0000000124027824 */ /* 0x000fe800078e0a02 */
[----:B------:R-:W-:Y:S04]  /*60c0*/  IMAD.IADD R0, R37, 0x1, R0 ;  /* 0x0000000125007824 */ /* 0x000fe800078e0200 */
[----:B------:R-:W-:Y:S01]  /*60d0*/  IMAD R2, R2, 0x100000, R0 ;  /* 0x0010000002027824 */ /* 0x000fe200078e0200 */
[----:B--2---:R-:W-:Y:S01]  /*60e0*/  @P1 PLOP3.LUT P5, PT, P0, PT, PT, 0x8, 0x80 ;  /* 0x000000000080181c */ /* 0x004fe200007ae170 */
[----:B------:R-:W-:Y:S01]  /*60f0*/  @!UPT UIADD3 URZ, UPT, UPT, URZ, URZ, URZ ;  /* 0x000000fffffff290 */ /* 0x000fe2000fffe0ff */
[----:B---3--:R-:W-:Y:S11]  /*6100*/  @!P1 BRA `(.L_x_102) ;  /* 0x0000000000809947 */ /* 0x008ff60003800000 */
[----:B------:R-:W-:Y:S01]  /*6110*/  ISETP.NE.U32.AND P0, PT, RZ, UR58, PT ;  /* 0x0000003aff007c0c */ /* 0x000fe2000bf05070 */
[----:B------:R-:W-:Y:S01]  /*6120*/  BSSY B0, `(.L_x_103) ;  /* 0x0000012000007945 */ /* 0x000fe20003800000 */
[----:B------:R-:W-:Y:S02]  /*6130*/  FSETP.NEU.AND P2, PT, R39, RZ, PT ;  /* 0x000000ff2700720b */ /* 0x000fe40003f4d000 */
[----:B------:R-:W-:Y:S02]  /*6140*/  CS2R R18, SRZ ;  /* 0x0000000000127805 */ /* 0x000fe4000001ff00 */
[----:B------:R-:W-:Y:S02]  /*6150*/  ISETP.NE.AND.EX P0, PT, RZ, UR59, PT, P0 ;  /* 0x0000003bff007c0c */ /* 0x000fe4000bf05300 */
[----:B------:R-:W-:Y:S02]  /*6160*/  CS2R R16, SRZ ;  /* 0x0000000000107805 */ /* 0x000fe4000001ff00 */
[----:B------:R-:W-:Y:S02]  /*6170*/  LOP3.LUT P1, RZ, R79, 0xff, RZ, 0xc0, !PT ;  /* 0x000000ff4fff7812 */ /* 0x000fe4000782c0ff */
[----:B------:R-:W-:Y:S02]  /*6180*/  CS2R R66, SRZ ;  /* 0x0000000000427805 */ /* 0x000fe4000001ff00 */
[----:B------:R-:W-:Y:S02]  /*6190*/  SEL R0, RZ, 0xffffffff, P2 ;  /* 0xffffffffff007807 */ /* 0x000fe40001000000 */
[----:B------:R-:W-:Y:S02]  /*61a0*/  CS2R R64, SRZ ;  /* 0x0000000000407805 */ /* 0x000fe4000001ff00 */
[----:B------:R-:W-:Y:S04]  /*61b0*/  SEL R4, RZ, 0xffffffff, P0 ;  /* 0xffffffffff047807 */ /* 0x000fe80000000000 */
[----:B------:R-:W-:Y:S04]  /*61c0*/  @P3 SEL R0, R4, R0, !P1 ;  /* 0x0000000004003207 */ /* 0x000fe80004800000 */
[----:B------:R-:W-:Y:S04]  /*61d0*/  LOP3.LUT R0, R0, 0x1, RZ, 0xc0, !PT ;  /* 0x0000000100007812 */ /* 0x000fe800078ec0ff */
[----:B------:R-:W-:Y:S01]  /*61e0*/  ISETP.NE.U32.AND P0, PT, R0, 0x1, PT ;  /* 0x000000010000780c */ /* 0x000fe20003f05070 */
[----:B------:R-:W-:Y:S01]  /*61f0*/  @!UPT UIADD3 URZ, UPT, UPT, URZ, URZ, URZ ;  /* 0x000000fffffff290 */ /* 0x000fe2000fffe0ff */
[----:B------:R-:W-:Y:S11]  /*6200*/  @!P5 BRA `(.L_x_104) ;  /* 0x00000000000cd947 */ /* 0x000ff60003800000 */
[----:B------:R-:W-:Y:S04]  /*6210*/  SHF.L.U32 R4, R82, 0x1f, RZ ;  /* 0x0000001f52047819 */ /* 0x000fe800000006ff */
[----:B------:R-:W1:Y:S02]  /*6220*/  SYNCS.PHASECHK.TRANS64.TRYWAIT P1, [UR44+0xd0], R4 ;  /* 0x0000d004ff0075a7 */ /* 0x000e64000802112c */
[----:B-1----:R-:W-:Y:S05]  /*6230*/  @!P1 BRA `(.L_x_105) ;  /* 0x0000001800289947 */ /* 0x002fea0003800000 */
.L_x_104:
[----:B------:R-:W-:Y:S05]  /*6240*/  BSYNC B0 ;  /* 0x0000000000007941 */ /* 0x000fea0003800000 */
.L_x_103:
[----:B------:R2:W3:Y:S01]  /*6250*/  @P0 LDS.128 R16, [R78+UR44+0x200] ;  /* 0x0002002c4e100984 */ /* 0x0004e20008000c00 */
[----:B------:R-:W-:Y:S01]  /*6260*/  UIADD3 UR4, UPT, UPT, UR44, 0xd8, URZ ;  /* 0x000000d82c047890 */ /* 0x000fe2000fffe0ff */
[----:B------:R-:W-:Y:S02]  /*6270*/  LOP3.LUT R82, R82, 0x1, RZ, 0x3c, !PT ;  /* 0x0000000152527812 */ /* 0x000fe400078e3cff */
[----:B------:R2:W1:Y:S01]  /*6280*/  @P0 LDS.128 R64, [R77+0x10] ;  /* 0x000010004d400984 */ /* 0x0004620000000c00 */
[----:B------:R-:W-:Y:S01]  /*6290*/  UPRMT UR4, UR48, 0x654, UR4 ;  /* 0x0000065430047896 */ /* 0x000fe20008000004 */
[----:B------:R-:W-:Y:S01]  /*62a0*/  @!PT LDS RZ, [RZ] ;  /* 0x00000000fffff984 */ /* 0x000fe20000000800 */
[----:B------:R-:W-:Y:S01]  /*62b0*/  @!PT LDS RZ, [RZ] ;  /* 0x00000000fffff984 */ /* 0x000fe20000000800 */
[----:B------:R-:W-:Y:S01]  /*62c0*/  @!PT LDS RZ, [RZ] ;  /* 0x00000000fffff984 */ /* 0x000fe20000000800 */
[----:B------:R-:W-:Y:S01]  /*62d0*/  @!PT LDS RZ, [RZ] ;  /* 0x00000000fffff984 */ /* 0x000fe20000000800 */
[----:B------:R5:W-:Y:S06]  /*62e0*/  MEMBAR.ALL.CTA ;  /* 0x0000000000007992 */ /* 0x000bec0000008000 */
[----:B-----5:R-:W5:Y:S02]  /*62f0*/  FENCE.VIEW.ASYNC.S ;  /* 0x00000000000073c6 */ /* 0x020f640000000000 */
[----:B-----5:R-:W-:Y:S03]  /*6300*/  SYNCS.ARRIVE.TRANS64.RED.A1T0 RZ, [UR4], RZ ;  /* 0x000000ffffff79a7 */ /* 0x020fe60008100404 */
.L_x_102:
[----:B------:R-:W-:Y:S05]  /*6310*/  BSYNC B1 ;  /* 0x0000000000017941 */ /* 0x000fea0003800000 */
.L_x_101:
[----:B-1----:R-:W-:Y:S04]  /*6320*/  SHF.R.U32.HI R0, RZ, 0x15, R2 ;  /* 0x00000015ff007819 */ /* 0x002fe80000011602 */
[----:B------:R-:W-:Y:S01]  /*6330*/  LOP3.LUT P0, RZ, R0, 0x3, R80, 0x48, !PT ;  /* 0x0000000300ff7812 */ /* 0x000fe20007804850 */
[----:B------:R-:W-:Y:S01]  /*6340*/  @!UPT UIADD3 URZ, UPT, UPT, URZ, URZ, URZ ;  /* 0x000000fffffff290 */ /* 0x000fe2000fffe0ff */
[----:B------:R-:W-:Y:S11]  /*6350*/  @P4 BRA `(.L_x_106) ;  /* 0x0000000000084947 */ /* 0x000ff60003800000 */
[----:B------:R-:W1:Y:S02]  /*6360*/  SYNCS.PHASECHK.TRANS64.TRYWAIT P1, [R22+URZ+0x110], R3 ;  /* 0x00011003160075a7 */ /* 0x000e6400080211ff */
[----:B-1----:R-:W-:Y:S05]  /*6370*/  @!P1 BRA `(.L_x_107) ;  /* 0x0000001400f09947 */ /* 0x002fea0003800000 */
.L_x_106:
[----:B------:R-:W-:Y:S05]  /*6380*/  @!P0 BRA `(.L_x_108) ;  /* 0x0000000000408947 */ /* 0x000fea0003800000 */
[----:B------:R-:W1:Y:S01]  /*6390*/  LDCU.64 UR8, c[0x4][0x70] ;  /* 0x01000e00ff0877ac */ /* 0x000e620008000a00 */
[----:B------:R-:W-:Y:S01]  /*63a0*/  MOV R15, 0x0 ;  /* 0x00000000000f7802 */ /* 0x000fe20000000f00 */
[----:B------:R-:W-:Y:S02]  /*63b0*/  HFMA2 R12, -RZ, RZ, 0, 5.9604644775390625e-08 ;  /* 0x00000001ff0c7431 */ /* 0x000fe400000001ff */
[----:B------:R-:W-:Y:S02]  /*63c0*/  IMAD.MOV.U32 R8, RZ, RZ, 0x192 ;  /* 0x00000192ff087424 */ /* 0x000fe400078e00ff */
[----:B------:R-:W-:Y:S01]  /*63d0*/  IMAD.MOV.U32 R13, RZ, RZ, RZ ;  /* 0x000000ffff0d7224 */ /* 0x000fe200078e00ff */
[----:B------:R-:W5:Y:S01]  /*63e0*/  LDCU.64 UR6, c[0x4][0x78] ;  /* 0x01000f00ff0677ac */ /* 0x000f620008000a00 */
[----:B------:R-:W2:Y:S01]  /*63f0*/  LDC.64 R14, c[0x4][R15] ;  /* 0x010000000f0e7b82 */ /* 0x000ea20000000a00 */
[----:B------:R-:W3:Y:S01]  /*6400*/  LDCU.64 UR4, c[0x4][0x10] ;  /* 0x01000200ff0477ac */ /* 0x000ee20008000a00 */
[----:B-1----:R-:W-:Y:S01]  /*6410*/  MOV R5, UR9 ;  /* 0x0000000900057c02 */ /* 0x002fe20008000f00 */
[----:B------:R-:W-:Y:S01]  /*6420*/  IMAD.U32 R4, RZ, RZ, UR8 ;  /* 0x00000008ff047e24 */ /* 0x000fe2000f8e00ff */
[----:B-----5:R-:W-:Y:S01]  /*6430*/  MOV R7, UR7 ;  /* 0x0000000700077c02 */ /* 0x020fe20008000f00 */
[----:B------:R-:W-:Y:S01]  /*6440*/  IMAD.U32 R6, RZ, RZ, UR6 ;  /* 0x00000006ff067e24 */ /* 0x000fe2000f8e00ff */
[----:B---3--:R-:W-:Y:S01]  /*6450*/  MOV R11, UR5 ;  /* 0x00000005000b7c02 */ /* 0x008fe20008000f00 */
[----:B------:R-:W-:Y:S02]  /*6460*/  IMAD.U32 R10, RZ, RZ, UR4 ;  /* 0x00000004ff0a7e24 */ /* 0x000fe4000f8e00ff */
[----:B------:R-:W-:Y:S07]  /*6470*/  LEPC R20, `(.L_x_108) ;  /* 0x000000001014794e */ /* 0x000fee0000000000 */
[----:B--2-4-:R-:W-:Y:S05]  /*6480*/  CALL.ABS.NOINC R14 ;  /* 0x000000000e007343 */ /* 0x014fea0003c00000 */
.L_x_108:
[----:B------:R-:W-:Y:S01]  /*6490*/  LOP3.LUT P0, RZ, R76, 0x60, RZ, 0xc0, !PT ;  /* 0x000000604cff7812 */ /* 0x000fe2000780c0ff */
[----:B------:R-:W-:Y:S05]  /*64a0*/  WARPSYNC.ALL ;  /* 0x0000000000007948 */ /* 0x000fea0003800000 */
[----:B------:R-:W-:Y:S01]  /*64b0*/  R2UR UR4, R2 ;  /* 0x00000000020472ca */ /* 0x000fe200000e0000 */
[----:B------:R-:W-:Y:S01]  /*64c0*/  BSSY.RECONVERGENT B0, `(.L_x_109) ;  /* 0x000009f000007945 */ /* 0x000fe20003800200 */
[-C--:B---3--:R-:W-:Y:S02]  /*64d0*/  F2FP.F16.E5M2.UNPACK_B R2, R16.reuse ;  /* 0x00000010ff02723e */ /* 0x088fe400020004ff */
[----:B------:R-:W-:Y:S02]  /*64e0*/  F2FP.F16.E5M2.UNPACK_B R16, R16.H1 ;  /* 0x00000010ff10723e */ /* 0x000fe400030004ff */
[----:B------:R-:W-:Y:S01]  /*64f0*/  R2UR UR5, R22 ;  /* 0x00000000160572ca */ /* 0x000fe200000e0000 */
[----:B------:R-:W-:Y:S01]  /*6500*/  HADD2.F32 R0, -RZ, R2.H0_H0 ;  /* 0x20000002ff007230 */ /* 0x000fe20000004100 */
[-C--:B------:R-:W-:Y:S01]  /*6510*/  F2FP.F16.E5M2.UNPACK_B R42, R17.reuse ;  /* 0x00000011ff2a723e */ /* 0x080fe200020004ff */
[--C-:B------:R-:W-:Y:S01]  /*6520*/  HADD2.F32 R3, -RZ, R16.reuse.H0_H0 ;  /* 0x20000010ff037230 */ /* 0x100fe20000004100 */
[----:B------:R-:W-:Y:S01]  /*6530*/  F2FP.F16.E5M2.UNPACK_B R44, R17.H1 ;  /* 0x00000011ff2c723e */ /* 0x000fe200030004ff */
[----:B------:R-:W-:Y:S01]  /*6540*/  HADD2.F32 R40, -RZ, R16.H1_H1 ;  /* 0x30000010ff287230 */ /* 0x000fe20000004100 */
[-C--:B------:R-:W-:Y:S01]  /*6550*/  F2FP.F16.E5M2.UNPACK_B R46, R18.reuse ;  /* 0x00000012ff2e723e */ /* 0x080fe200020004ff */
[----:B------:R-:W-:Y:S01]  /*6560*/  HADD2.F32 R2, -RZ, R2.H1_H1 ;  /* 0x30000002ff027230 */ /* 0x000fe20000004100 */
[----:B------:R-:W-:Y:S01]  /*6570*/  F2FP.F16.E5M2.UNPACK_B R48, R18.H1 ;  /* 0x00000012ff30723e */ /* 0x000fe200030004ff */
[--C-:B------:R-:W-:Y:S01]  /*6580*/  HADD2.F32 R41, -RZ, R42.reuse.H0_H0 ;  /* 0x2000002aff297230 */ /* 0x100fe20000004100 */
[-C--:B------:R-:W-:Y:S01]  /*6590*/  F2FP.F16.E5M2.UNPACK_B R50, R19.reuse ;  /* 0x00000013ff32723e */ /* 0x080fe200020004ff */
[----:B------:R-:W-:Y:S01]  /*65a0*/  HADD2.F32 R42, -RZ, R42.H1_H1 ;  /* 0x3000002aff2a7230 */ /* 0x000fe20000004100 */
[----:B------:R-:W-:Y:S01]  /*65b0*/  F2FP.F16.E5M2.UNPACK_B R52, R19.H1 ;  /* 0x00000013ff34723e */ /* 0x000fe200030004ff */
[----:B------:R-:W-:Y:S01]  /*65c0*/  HADD2.F32 R43, -RZ, R44.H0_H0 ;  /* 0x2000002cff2b7230 */ /* 0x000fe20000004100 */
[----:B------:R-:W-:Y:S01]  /*65d0*/  LDTM.16dp32bit_t0_t15.x32 R4, tmem[UR4] ;  /* 0x00000004000479ee */ /* 0x000fe20008a80000 */
[----:B------:R-:W1:Y:S01]  /*65e0*/  LDTM.16dp32bit_t16_t31.x32 R4, tmem[UR4+0x20] ;  /* 0x00002004000479ee */ /* 0x000e620008aa0000 */
[----:B------:R-:W-:Y:S01]  /*65f0*/  NOP ;  /* 0x0000000000007918 */ /* 0x000fe20000000000 */
[----:B------:R-:W-:Y:S01]  /*6600*/  UIADD3 UR4, UPT, UPT, UR5, 0x130, URZ ;  /* 0x0000013005047890 */ /* 0x000fe2000fffe0ff */
[--C-:B------:R-:W-:Y:S01]  /*6610*/  HADD2.F32 R45, -RZ, R46.reuse.H0_H0 ;  /* 0x2000002eff2d7230 */ /* 0x100fe20000004100 */
[----:B------:R-:W-:Y:S01]  /*6620*/  F2FP.F16.E5M2.UNPACK_B R54, R64 ;  /* 0x00000040ff36723e */ /* 0x000fe200020004ff */
[----:B------:R-:W-:Y:S01]  /*6630*/  HADD2.F32 R46, -RZ, R46.H1_H1 ;  /* 0x3000002eff2e7230 */ /* 0x000fe20000004100 */
[----:B------:R-:W-:Y:S01]  /*6640*/  UPRMT UR4, UR48, 0x654, UR4 ;  /* 0x0000065430047896 */ /* 0x000fe20008000004 */
[--C-:B------:R-:W-:Y:S01]  /*6650*/  HADD2.F32 R49, -RZ, R50.reuse.H0_H0 ;  /* 0x20000032ff317230 */ /* 0x100fe20000004100 */
[-C--:B------:R-:W-:Y:S01]  /*6660*/  F2FP.F16.E5M2.UNPACK_B R58, R65.reuse ;  /* 0x00000041ff3a723e */ /* 0x080fe200020004ff */
[----:B------:R-:W-:Y:S01]  /*6670*/  HADD2.F32 R50, -RZ, R50.H1_H1 ;  /* 0x30000032ff327230 */ /* 0x000fe20000004100 */
[----:B------:R-:W-:Y:S01]  /*6680*/  F2FP.F16.E5M2.UNPACK_B R62, R66 ;  /* 0x00000042ff3e723e */ /* 0x000fe200020004ff */
[--C-:B------:R-:W-:Y:S01]  /*6690*/  HADD2.F32 R53, -RZ, R54.reuse.H0_H0 ;  /* 0x20000036ff357230 */ /* 0x100fe20000004100 */
[----:B------:R-:W-:Y:S01]  /*66a0*/  F2FP.F16.E5M2.UNPACK_B R56, R64.H1 ;  /* 0x00000040ff38723e */ /* 0x000fe200030004ff */
[----:B------:R-:W-:Y:S01]  /*66b0*/  HADD2.F32 R54, -RZ, R54.H1_H1 ;  /* 0x30000036ff367230 */ /* 0x000fe20000004100 */
[----:B------:R-:W-:Y:S01]  /*66c0*/  F2FP.F16.E5M2.UNPACK_B R60, R65.H1 ;  /* 0x00000041ff3c723e */ /* 0x000fe200030004ff */
[----:B-1----:R-:W-:Y:S01]  /*66d0*/  SYNCS.ARRIVE.TRANS64.RED.A1T0 RZ, [UR4], RZ ;  /* 0x000000ffffff79a7 */ /* 0x002fe20008100404 */
[--C-:B------:R-:W-:Y:S01]  /*66e0*/  HADD2.F32 R57, -RZ, R58.reuse.H0_H0 ;  /* 0x2000003aff397230 */ /* 0x100fe20000004100 */
[-C--:B------:R-:W-:Y:S01]  /*66f0*/  F2FP.F16.E5M2.UNPACK_B R65, R67.reuse ;  /* 0x00000043ff41723e */ /* 0x080fe200020004ff */
[----:B------:R-:W-:Y:S01]  /*6700*/  HADD2.F32 R58, -RZ, R58.H1_H1 ;  /* 0x3000003aff3a7230 */ /* 0x000fe20000004100 */
[----:B------:R-:W-:Y:S01]  /*6710*/  F2FP.F16.E5M2.UNPACK_B R64, R66.H1 ;  /* 0x00000042ff40723e */ /* 0x000fe200030004ff */
[--C-:B------:R-:W-:Y:S01]  /*6720*/  HADD2.F32 R61, -RZ, R62.reuse.H0_H0 ;  /* 0x2000003eff3d7230 */ /* 0x100fe20000004100 */
[----:B------:R-:W-:Y:S01]  /*6730*/  F2FP.F16.E5M2.UNPACK_B R67, R67.H1 ;  /* 0x00000043ff43723e */ /* 0x000fe200030004ff */
[----:B------:R-:W-:Y:S01]  /*6740*/  HADD2.F32 R62, -RZ, R62.H1_H1 ;  /* 0x3000003eff3e7230 */ /* 0x000fe20000004100 */
[----:B------:R-:W-:Y:S01]  /*6750*/  IADD3 R36, PT, PT, R36, 0x1, RZ ;  /* 0x0000000124247810 */ /* 0x000fe20007ffe0ff */
[C---:B----4-:R-:W-:Y:S01]  /*6760*/  FMUL R4, R38.reuse, R4 ;  /* 0x0000000426047220 */ /* 0x050fe20000400000 */
[C---:B------:R-:W-:Y:S01]  /*6770*/  FMUL R5, R38.reuse, R5 ;  /* 0x0000000526057220 */ /* 0x040fe20000400000 */
[C---:B------:R-:W-:Y:S01]  /*6780*/  FMUL R8, R38.reuse, R8 ;  /* 0x0000000826087220 */ /* 0x040fe20000400000 */
[C---:B------:R-:W-:Y:S01]  /*6790*/  FMUL R9, R38.reuse, R9 ;  /* 0x0000000926097220 */ /* 0x040fe20000400000 */
[C---:B------:R-:W-:Y:S01]  /*67a0*/  FFMA R4, R39.reuse, R0, R4 ;  /* 0x0000000027047223 */ /* 0x040fe20000000004 */
[C---:B------:R-:W-:Y:S01]  /*67b0*/  FFMA R5, R39.reuse, R2, R5 ;  /* 0x0000000227057223 */ /* 0x040fe20000000005 */
[C---:B------:R-:W-:Y:S01]  /*67c0*/  FMUL R12, R38.reuse, R12 ;  /* 0x0000000c260c7220 */ /* 0x040fe20000400000 */
        /* <DEDUP_REMOVED lines=10> */
[----:B------:R-:W-:Y:S02]  /*6870*/  HADD2.F32 R44, -RZ, R44.H1_H1 ;  /* 0x3000002cff2c7230 */ /* 0x000fe40000004100 */
[C---:B------:R-:W-:Y:S01]  /*6880*/  FMUL R10, R38.reuse, R10 ;  /* 0x0000000a260a7220 */ /* 0x040fe20000400000 */
[C---:B------:R-:W-:Y:S01]  /*6890*/  FFMA R6, R39.reuse, R3, R6 ;  /* 0x0000000327067223 */ /* 0x040fe20000000006 */
[C---:B------:R-:W-:Y:S01]  /*68a0*/  FFMA R7, R39.reuse, R40, R7 ;  /* 0x0000002827077223 */ /* 0x040fe20000000007 */
[C---:B------:R-:W-:Y:S01]  /*68b0*/  FFMA R8, R39.reuse, R41, R8 ;  /* 0x0000002927087223 */ /* 0x040fe20000000008 */
[C---:B------:R-:W-:Y:S01]  /*68c0*/  FFMA R9, R39.reuse, R42, R9 ;  /* 0x0000002a27097223 */ /* 0x040fe20000000009 */
[----:B------:R-:W-:Y:S01]  /*68d0*/  FFMA R10, R39, R43, R10 ;  /* 0x0000002b270a7223 */ /* 0x000fe2000000000a */
[--C-:B------:R-:W-:Y:S01]  /*68e0*/  HADD2.F32 R40, -RZ, R65.reuse.H0_H0 ;  /* 0x20000041ff287230 */ /* 0x100fe20000004100 */
[----:B------:R-:W-:Y:S01]  /*68f0*/  F2FP.SATFINITE.E5M2.F32.PACK_AB_MERGE_C R86, R7, R6, RZ ;  /* 0x000000060756723e */ /* 0x000fe200048060ff */
[C---:B------:R-:W-:Y:S01]  /*6900*/  FMUL R7, R38.reuse, R24 ;  /* 0x0000001826077220 */ /* 0x040fe20000400000 */
[C---:B------:R-:W-:Y:S01]  /*6910*/  FMUL R24, R38.reuse, R29 ;  /* 0x0000001d26187220 */ /* 0x040fe20000400000 */
[C---:B------:R-:W-:Y:S01]  /*6920*/  FMUL R29, R38.reuse, R34 ;  /* 0x00000022261d7220 */ /* 0x040fe20000400000 */
[----:B------:R-:W-:Y:S02]  /*6930*/  HADD2.F32 R65, -RZ, R65.H1_H1 ;  /* 0x30000041ff417230 */ /* 0x000fe40000004100 */
[C---:B------:R-:W-:Y:S01]  /*6940*/  FMUL R11, R38.reuse, R11 ;  /* 0x0000000b260b7220 */ /* 0x040fe20000400000 */
[--C-:B------:R-:W-:Y:S02]  /*6950*/  HADD2.F32 R47, -RZ, R48.reuse.H0_H0 ;  /* 0x20000030ff2f7230 */ /* 0x100fe40000004100 */
[C---:B------:R-:W-:Y:S01]  /*6960*/  FMUL R14, R38.reuse, R14 ;  /* 0x0000000e260e7220 */ /* 0x040fe20000400000 */
[----:B------:R-:W-:Y:S02]  /*6970*/  HADD2.F32 R48, -RZ, R48.H1_H1 ;  /* 0x30000030ff307230 */ /* 0x000fe40000004100 */
[C---:B------:R-:W-:Y:S01]  /*6980*/  FFMA R11, R39.reuse, R44, R11 ;  /* 0x0000002c270b7223 */ /* 0x040fe2000000000b */
[C---:B------:R-:W-:Y:S01]  /*6990*/  FFMA R12, R39.reuse, R45, R12 ;  /* 0x0000002d270c7223 */ /* 0x040fe2000000000c */
[C---:B------:R-:W-:Y:S01]  /*69a0*/  FFMA R13, R39.reuse, R46, R13 ;  /* 0x0000002e270d7223 */ /* 0x040fe2000000000d */
[----:B------:R-:W-:Y:S01]  /*69b0*/  FFMA R14, R39, R47, R14 ;  /* 0x0000002f270e7223 */ /* 0x000fe2000000000e */
[C---:B------:R-:W-:Y:S01]  /*69c0*/  FMUL R15, R38.reuse, R15 ;  /* 0x0000000f260f7220 */ /* 0x040fe20000400000 */
[--C-:B------:R-:W-:Y:S01]  /*69d0*/  HADD2.F32 R51, -RZ, R52.reuse.H0_H0 ;  /* 0x20000034ff337230 */ /* 0x100fe20000004100 */
[----:B------:R-:W-:Y:S01]  /*69e0*/  F2FP.SATFINITE.E5M2.F32.PACK_AB_MERGE_C R10, R11, R10, RZ ;  /* 0x0000000a0b0a723e */ /* 0x000fe200048060ff */
[----:B------:R-:W-:Y:S02]  /*69f0*/  HADD2.F32 R52, -RZ, R52.H1_H1 ;  /* 0x30000034ff347230 */ /* 0x000fe40000004100 */
[C---:B------:R-:W-:Y:S01]  /*6a00*/  FFMA R15, R39.reuse, R48, R15 ;  /* 0x00000030270f7223 */ /* 0x040fe2000000000f */
[C---:B------:R-:W-:Y:S01]  /*6a10*/  FFMA R16, R39.reuse, R49, R16 ;  /* 0x0000003127107223 */ /* 0x040fe20000000010 */
[C---:B------:R-:W-:Y:S01]  /*6a20*/  FFMA R17, R39.reuse, R50, R17 ;  /* 0x0000003227117223 */ /* 0x040fe20000000011 */
[C---:B------:R-:W-:Y:S01]  /*6a30*/  FMUL R18, R38.reuse, R18 ;  /* 0x0000001226127220 */ /* 0x040fe20000400000 */
[C---:B------:R-:W-:Y:S01]  /*6a40*/  FMUL R19, R38.reuse, R19 ;  /* 0x0000001326137220 */ /* 0x040fe20000400000 */
[--C-:B------:R-:W-:Y:S02]  /*6a50*/  HADD2.F32 R55, -RZ, R56.reuse.H0_H0 ;  /* 0x20000038ff377230 */ /* 0x100fe40000004100 */
[C---:B------:R-:W-:Y:S01]  /*6a60*/  FMUL R3, R38.reuse, R22 ;  /* 0x0000001626037220 */ /* 0x040fe20000400000 */
[C---:B------:R-:W-:Y:S01]  /*6a70*/  FFMA R18, R39.reuse, R51, R18 ;  /* 0x0000003327127223 */ /* 0x040fe20000000012 */
[----:B------:R-:W-:Y:S02]  /*6a80*/  HADD2.F32 R56, -RZ, R56.H1_H1 ;  /* 0x30000038ff387230 */ /* 0x000fe40000004100 */
[C---:B------:R-:W-:Y:S01]  /*6a90*/  FFMA R19, R39.reuse, R52, R19 ;  /* 0x0000003427137223 */ /* 0x040fe20000000013 */
[C---:B------:R-:W-:Y:S01]  /*6aa0*/  FMUL R6, R38.reuse, R23 ;  /* 0x0000001726067220 */ /* 0x040fe20000400000 */
[C---:B------:R-:W-:Y:S01]  /*6ab0*/  FFMA R0, R39.reuse, R53, R0 ;  /* 0x0000003527007223 */ /* 0x040fe20000000000 */
[C---:B------:R-:W-:Y:S01]  /*6ac0*/  FFMA R2, R39.reuse, R54, R2 ;  /* 0x0000003627027223 */ /* 0x040fe20000000002 */
[--C-:B------:R-:W-:Y:S02]  /*6ad0*/  HADD2.F32 R59, -RZ, R60.reuse.H0_H0 ;  /* 0x2000003cff3b7230 */ /* 0x100fe40000004100 */
[C---:B------:R-:W-:Y:S01]  /*6ae0*/  FFMA R3, R39.reuse, R55, R3 ;  /* 0x0000003727037223 */ /* 0x040fe20000000003 */
[----:B------:R-:W-:Y:S02]  /*6af0*/  HADD2.F32 R60, -RZ, R60.H1_H1 ;  /* 0x3000003cff3c7230 */ /* 0x000fe40000004100 */
[C---:B------:R-:W-:Y:S01]  /*6b00*/  FMUL R21, R38.reuse, R26 ;  /* 0x0000001a26157220 */ /* 0x040fe20000400000 */
[C---:B------:R-:W-:Y:S01]  /*6b10*/  FMUL R22, R38.reuse, R27 ;  /* 0x0000001b26167220 */ /* 0x040fe20000400000 */
[C---:B------:R-:W-:Y:S01]  /*6b20*/  FFMA R6, R39.reuse, R56, R6 ;  /* 0x0000003827067223 */ /* 0x040fe20000000006 */
[C---:B------:R-:W-:Y:S01]  /*6b30*/  FFMA R7, R39.reuse, R57, R7 ;  /* 0x0000003927077223 */ /* 0x040fe20000000007 */
[C---:B------:R-:W-:Y:S01]  /*6b40*/  FMUL R23, R38.reuse, R28 ;  /* 0x0000001c26177220 */ /* 0x040fe20000400000 */
[C---:B------:R-:W-:Y:S01]  /*6b50*/  FFMA R20, R39.reuse, R58, R20 ;  /* 0x0000003a27147223 */ /* 0x040fe20000000014 */
[--C-:B------:R-:W-:Y:S02]  /*6b60*/  HADD2.F32 R63, -RZ, R64.reuse.H0_H0 ;  /* 0x20000040ff3f7230 */ /* 0x100fe40000004100 */
[C---:B------:R-:W-:Y:S01]  /*6b70*/  FFMA R21, R39.reuse, R59, R21 ;  /* 0x0000003b27157223 */ /* 0x040fe20000000015 */
[----:B------:R-:W-:Y:S02]  /*6b80*/  HADD2.F32 R64, -RZ, R64.H1_H1 ;  /* 0x30000040ff407230 */ /* 0x000fe40000004100 */
[C---:B------:R-:W-:Y:S01]  /*6b90*/  FFMA R22, R39.reuse, R60, R22 ;  /* 0x0000003c27167223 */ /* 0x040fe20000000016 */
[C---:B------:R-:W-:Y:S01]  /*6ba0*/  FMUL R26, R38.reuse, R31 ;  /* 0x0000001f261a7220 */ /* 0x040fe20000400000 */
[C---:B------:R-:W-:Y:S01]  /*6bb0*/  FMUL R27, R38.reuse, R32 ;  /* 0x00000020261b7220 */ /* 0x040fe20000400000 */
[C---:B------:R-:W-:Y:S01]  /*6bc0*/  FFMA R23, R39.reuse, R61, R23 ;  /* 0x0000003d27177223 */ /* 0x040fe20000000017 */
[----:B------:R-:W-:Y:S01]  /*6bd0*/  FMUL R28, R38, R33 ;  /* 0x00000021261c7220 */ /* 0x000fe20000400000 */
[C---:B------:R-:W-:Y:S01]  /*6be0*/  FFMA R24, R39.reuse, R62, R24 ;  /* 0x0000003e27187223 */ /* 0x040fe20000000018 */
[--C-:B------:R-:W-:Y:S02]  /*6bf0*/  HADD2.F32 R66, -RZ, R67.reuse.H0_H0 ;  /* 0x20000043ff427230 */ /* 0x100fe40000004100 */
[C---:B------:R-:W-:Y:S01]  /*6c00*/  FFMA R25, R39.reuse, R63, R25 ;  /* 0x0000003f27197223 */ /* 0x040fe20000000019 */
[----:B------:R-:W-:Y:S02]  /*6c10*/  HADD2.F32 R67, -RZ, R67.H1_H1 ;  /* 0x30000043ff437230 */ /* 0x000fe40000004100 */
[----:B------:R-:W-:Y:S01]  /*6c20*/  FFMA R26, R39, R64, R26 ;  /* 0x00000040271a7223 */ /* 0x000fe2000000001a */
[----:B------:R-:W-:Y:S01]  /*6c30*/  F2FP.SATFINITE.E5M2.F32.PACK_AB_MERGE_C R14, R15, R14, RZ ;  /* 0x0000000e0f0e723e */ /* 0x000fe200048060ff */
[----:B------:R-:W-:Y:S01]  /*6c40*/  FFMA R27, R39, R40, R27 ;  /* 0x00000028271b7223 */ /* 0x000fe2000000001b */
[----:B------:R-:W-:Y:S01]  /*6c50*/  F2FP.SATFINITE.E5M2.F32.PACK_AB_MERGE_C R18, R19, R18, RZ ;  /* 0x000000121312723e */ /* 0x000fe200048060ff */
[C---:B------:R-:W-:Y:S01]  /*6c60*/  FFMA R28, R39.reuse, R65, R28 ;  /* 0x00000041271c7223 */ /* 0x040fe2000000001c */
[C---:B------:R-:W-:Y:S01]  /*6c70*/  FFMA R29, R39.reuse, R66, R29 ;  /* 0x00000042271d7223 */ /* 0x040fe2000000001d */
[----:B------:R-:W-:Y:S01]  /*6c80*/  FFMA R30, R39, R67, R30 ;  /* 0x00000043271e7223 */ /* 0x000fe2000000001e */
[----:B------:R-:W-:Y:S02]  /*6c90*/  F2FP.SATFINITE.E5M2.F32.PACK_AB_MERGE_C R32, R5, R4, R86 ;  /* 0x000000040520723e */ /* 0x000fe40004806056 */
[----:B------:R-:W-:Y:S02]  /*6ca0*/  F2FP.SATFINITE.E5M2.F32.PACK_AB_MERGE_C R33, R9, R8, R10 ;  /* 0x000000080921723e */ /* 0x000fe4000480600a */
[----:B------:R-:W-:Y:S02]  /*6cb0*/  F2FP.SATFINITE.E5M2.F32.PACK_AB_MERGE_C R34, R13, R12, R14 ;  /* 0x0000000c0d22723e */ /* 0x000fe4000480600e */
[----:B------:R-:W-:Y:S02]  /*6cc0*/  F2FP.SATFINITE.E5M2.F32.PACK_AB_MERGE_C R35, R17, R16, R18 ;  /* 0x000000101123723e */ /* 0x000fe40004806012 */
[----:B------:R-:W-:Y:S02]  /*6cd0*/  F2FP.SATFINITE.E5M2.F32.PACK_AB_MERGE_C R3, R6, R3, RZ ;  /* 0x000000030603723e */ /* 0x000fe400048060ff */
[----:B------:R-:W-:Y:S01]  /*6ce0*/  F2FP.SATFINITE.E5M2.F32.PACK_AB_MERGE_C R5, R22, R21, RZ ;  /* 0x000000151605723e */ /* 0x000fe200048060ff */
[----:B------:R1:W-:Y:S01]  /*6cf0*/  STS.128 [R78+UR44+0x1200], R32 ;  /* 0x001200204e007988 */ /* 0x0003e20008000c2c */
[----:B------:R-:W-:Y:S02]  /*6d00*/  F2FP.SATFINITE.E5M2.F32.PACK_AB_MERGE_C R6, R26, R25, RZ ;  /* 0x000000191a06723e */ /* 0x000fe400048060ff */
[----:B------:R-:W-:Y:S02]  /*6d10*/  F2FP.SATFINITE.E5M2.F32.PACK_AB_MERGE_C R29, R30, R29, RZ ;  /* 0x0000001d1e1d723e */ /* 0x000fe400048060ff */
[----:B------:R-:W-:Y:S02]  /*6d20*/  F2FP.SATFINITE.E5M2.F32.PACK_AB_MERGE_C R5, R20, R7, R5 ;  /* 0x000000071405723e */ /* 0x000fe40004806005 */
[----:B------:R-:W-:Y:S02]  /*6d30*/  F2FP.SATFINITE.E5M2.F32.PACK_AB_MERGE_C R4, R2, R0, R3 ;  /* 0x000000000204723e */ /* 0x000fe40004806003 */
[----:B------:R-:W-:Y:S02]  /*6d40*/  F2FP.SATFINITE.E5M2.F32.PACK_AB_MERGE_C R6, R24, R23, R6 ;  /* 0x000000171806723e */ /* 0x000fe40004806006 */
[----:B------:R-:W-:Y:S05]  /*6d50*/  F2FP.SATFINITE.E5M2.F32.PACK_AB_MERGE_C R7, R28, R27, R29 ;  /* 0x0000001b1c07723e */ /* 0x000fea000480601d */
[----:B------:R1:W-:Y:S01]  /*6d60*/  STS.128 [R77+0x1010], R4 ;  /* 0x001010044d007388 */ /* 0x0003e20000000c00 */
[----:B------:R-:W-:Y:S01]  /*6d70*/  @!PT LDS RZ, [RZ] ;  /* 0x00000000fffff984 */ /* 0x000fe20000000800 */
[----:B------:R-:W-:Y:S01]  /*6d80*/  @!PT LDS RZ, [RZ] ;  /* 0x00000000fffff984 */ /* 0x000fe20000000800 */
[----:B------:R-:W-:Y:S01]  /*6d90*/  @!PT LDS RZ, [RZ] ;  /* 0x00000000fffff984 */ /* 0x000fe20000000800 */
[----:B------:R-:W-:Y:S01]  /*6da0*/  @!PT LDS RZ, [RZ] ;  /* 0x00000000fffff984 */ /* 0x000fe20000000800 */
[----:B------:R3:W-:Y:S07]  /*6db0*/  MEMBAR.ALL.CTA ;  /* 0x0000000000007992 */ /* 0x0007ee0000008000 */
[----:B---3--:R-:W3:Y:S02]  /*6dc0*/  FENCE.VIEW.ASYNC.S ;  /* 0x00000000000073c6 */ /* 0x008ee40000000000 */
[----:B---3--:R-:W-:Y:S06]  /*6dd0*/  BAR.SYNC.DEFER_BLOCKING 0x1, 0x80 ;  /* 0x0042000000007b1d */ /* 0x008fec0000010000 */
[----:B------:R-:W-:Y:S05]  /*6de0*/  @P0 BRA `(.L_x_110) ;  /* 0x0000000000300947 */ /* 0x000fea0003800000 */
[----:B------:R-:W-:Y:S02]  /*6df0*/  UIADD3 UR4, UPT, UPT, UR44, 0x1200, URZ ;  /* 0x000012002c047890 */ /* 0x000fe4000fffe0ff */
[----:B------:R-:W-:Y:S02]  /*6e00*/  USHF.L.U32 UR9, UR45, 0x6, URZ ;  /* 0x000000062d097899 */ /* 0x000fe400080006ff */
[----:B------:R-:W-:Y:S02]  /*6e10*/  USHF.L.U32 UR10, UR46, 0x6, URZ ;  /* 0x000000062e0a7899 */ /* 0x000fe400080006ff */
[----:B------:R-:W-:Y:S01]  /*6e20*/  MOV R85, UR4 ;  /* 0x0000000400557c02 */ /* 0x000fe20008000f00 */
[----:B------:R-:W-:Y:S01]  /*6e30*/  UIADD3 UR4, UP0, UPT, UR62, 0x680, URZ ;  /* 0x000006803e047890 */ /* 0x000fe2000ff1e0ff */
[----:B------:R-:W-:Y:S02]  /*6e40*/  UMOV UR11, UR36 ;  /* 0x00000024000b7c82 */ /* 0x000fe40008000000 */
[----:B------:R-:W-:Y:S01]  /*6e50*/  R2UR UR8, R85 ;  /* 0x00000000550872ca */ /* 0x000fe200000e0000 */
[----:B------:R-:W-:Y:S11]  /*6e60*/  UIADD3.X UR5, UPT, UPT, URZ, UR63, URZ, UP0, !UPT ;  /* 0x0000003fff057290 */ /* 0x000ff600087fe4ff */
[----:B------:R-:W-:Y:S01]  /*6e70*/  @!UPT UIADD3 URZ, UPT, UPT, URZ, URZ, URZ ;  /* 0x000000fffffff290 */ /* 0x000fe2000fffe0ff */
[----:B------:R3:W-:Y:S01]  /*6e80*/  UTMASTG.3D [UR8], [UR4] ;  /* 0x00000008040073b5 */ /* 0x0007e20008010000 */
[----:B------:R0:W-:Y:S01]  /*6e90*/  UTMACMDFLUSH ;  /* 0x00000000000079b7 */ /* 0x0001e20000000000 */
[----:B---3--:R-:W-:Y:S04]  /*6ea0*/  DEPBAR.LE SB0, 0x0 ;  /* 0x000080000000791a */ /* 0x008fe80000000000 */
.L_x_110:
[----:B------:R-:W-:Y:S05]  /*6eb0*/  BSYNC.RECONVERGENT B0 ;  /* 0x0000000000007941 */ /* 0x000fea0003800200 */
.L_x_109:
[----:B------:R-:W-:Y:S01]  /*6ec0*/  BAR.SYNC.DEFER_BLOCKING 0x1, 0x80 ;  /* 0x0042000000007b1d */ /* 0x000fe20000010000 */
[----:B------:R-:W-:Y:S01]  /*6ed0*/  ISETP.NE.AND P0, PT, R81, 0x2, PT ;  /* 0x000000025100780c */ /* 0x000fe20003f05270 */
[----:B------:R-:W-:Y:S01]  /*6ee0*/  UISETP.NE.AND UP0, UPT, UR47, URZ, UPT ;  /* 0x000000ff2f00728c */ /* 0x000fe2000bf05270 */
[----:B------:R-:W-:Y:S01]  /*6ef0*/  ISETP.NE.AND P1, PT, R36, 0x4, PT ;  /* 0x000000042400780c */ /* 0x000fe20003f25270 */
[----:B------:R-:W-:Y:S01]  /*6f00*/  UIADD3 UR45, UPT, UPT, UR37, UR60, URZ ;  /* 0x0000003c252d7290 */ /* 0x000fe2000fffe0ff */
[----:B------:R-:W-:Y:S01]  /*6f10*/  SEL R2, RZ, 0x1, P0 ;  /* 0x00000001ff027807 */ /* 0x000fe20000000000 */
[----:B------:R-:W-:Y:S01]  /*6f20*/  UIADD3 UR46, UPT, UPT, UR38, UR57, URZ ;  /* 0x00000039262e7290 */ /* 0x000fe2000fffe0ff */
[----:B------:R-:W-:Y:S02]  /*6f30*/  SEL R0, RZ, 0x1, P1 ;  /* 0x00000001ff007807 */ /* 0x000fe40000800000 */
[----:B------:R-:W-:Y:S02]  /*6f40*/  LOP3.LUT R83, R83, R2, RZ, 0x3c, !PT ;  /* 0x0000000253537212 */ /* 0x000fe400078e3cff */
[----:B------:R-:W-:Y:S02]  /*6f50*/  LOP3.LUT R84, R84, R0, RZ, 0x3c, !PT ;  /* 0x0000000054547212 */ /* 0x000fe400078e3cff */
[----:B------:R-:W-:Y:S02]  /*6f60*/  SEL R81, R81, RZ, P0 ;  /* 0x000000ff51517207 */ /* 0x000fe40000000000 */
[----:B------:R-:W-:Y:S01]  /*6f70*/  SEL R36, R36, RZ, P1 ;  /* 0x000000ff24247207 */ /* 0x000fe20000800000 */
[----:B------:R-:W-:Y:S01]  /*6f80*/  UMOV UR36, UR51 ;  /* 0x0000003300247c82 */ /* 0x000fe20008000000 */
[----:B------:R-:W-:Y:S05]  /*6f90*/  BRA.U UP0, `(.L_x_111) ;  /* 0xffffffe5002c7547 */ /* 0x000fea000b83ffff */
[----:B------:R-:W-:Y:S05]  /*6fa0*/  EXIT ;  /* 0x000000000000794d */ /* 0x000fea0003800000 */
.L_x_25:
[----:B--2---:R2:W3:Y:S02]  /*6fb0*/  SYNCS.PHASECHK.TRANS64.TRYWAIT P0, [R0+URZ+0x160], R2 ;  /* 0x00016002000075a7 */ /* 0x0044e400080011ff */
[----:B---3--:R-:W-:Y:S05]  /*6fc0*/  @!P0 NANOSLEEP.SYNCS 0x989680 ;  /* 0x009896800000895d */ /* 0x008fea0003900000 */
[----:B------:R-:W3:Y:S02]  /*6fd0*/  @!P0 SYNCS.PHASECHK.TRANS64 P0, [R0+URZ+0x160], R2 ;  /* 0x00016002000085a7 */ /* 0x000ee400080010ff */
[----:B---3--:R-:W-:Y:S05]  /*6fe0*/  @!P0 BRA `(.L_x_25) ;  /* 0xfffffffc00f08947 */ /* 0x008fea000383ffff */
[----:B------:R-:W-:Y:S05]  /*6ff0*/  BRA `(.L_x_112) ;  /* 0xffffffa800ac7947 */ /* 0x000fea000383ffff */
.L_x_28:
[----:B-1----:R-:W-:-:S07]  /*7000*/  MOV R0, UR33 ;  /* 0x0000002100007c02 */ /* 0x002fce0008000f00 */
.L_x_113:
[----:B-1----:R1:W2:Y:S02]  /*7010*/  SYNCS.PHASECHK.TRANS64.TRYWAIT P0, [R0+URZ+0x68], R3 ;  /* 0x00006803000075a7 */ /* 0x0022a400080011ff */
[----:B--2---:R-:W-:Y:S05]  /*7020*/  @!P0 NANOSLEEP.SYNCS 0x989680 ;  /* 0x009896800000895d */ /* 0x004fea0003900000 */
[----:B------:R-:W2:Y:S02]  /*7030*/  @!P0 SYNCS.PHASECHK.TRANS64 P0, [R0+URZ+0x68], R3 ;  /* 0x00006803000085a7 */ /* 0x000ea400080010ff */
[----:B--2---:R-:W-:Y:S05]  /*7040*/  @!P0 BRA `(.L_x_113) ;  /* 0xfffffffc00f08947 */ /* 0x004fea000383ffff */
[----:B------:R-:W-:Y:S05]  /*7050*/  BRA `(.L_x_27) ;  /* 0xffffffa800f87947 */ /* 0x000fea000383ffff */
.L_x_35:
[----:B-1----:R-:W-:-:S07]  /*7060*/  MOV R0, UR17 ;  /* 0x0000001100007c02 */ /* 0x002fce0008000f00 */
.L_x_114:
[----:B-1----:R1:W2:Y:S02]  /*7070*/  SYNCS.PHASECHK.TRANS64.TRYWAIT P0, [R0+URZ+0x68], R3 ;  /* 0x00006803000075a7 */ /* 0x0022a400080011ff */
[----:B--2---:R-:W-:Y:S05]  /*7080*/  @!P0 NANOSLEEP.SYNCS 0x989680 ;  /* 0x009896800000895d */ /* 0x004fea0003900000 */
[----:B------:R-:W2:Y:S02]  /*7090*/  @!P0 SYNCS.PHASECHK.TRANS64 P0, [R0+URZ+0x68], R3 ;  /* 0x00006803000085a7 */ /* 0x000ea400080010ff */
[----:B--2---:R-:W-:Y:S05]  /*70a0*/  @!P0 BRA `(.L_x_114) ;  /* 0xfffffffc00f08947 */ /* 0x004fea000383ffff */
[----:B------:R-:W-:Y:S05]  /*70b0*/  BRA `(.L_x_34) ;  /* 0xffffffac00bc7947 */ /* 0x000fea000383ffff */
.L_x_40:
[----:B-1----:R1:W2:Y:S02]  /*70c0*/  SYNCS.PHASECHK.TRANS64.TRYWAIT P0, [R3+URZ+0xf0], R0 ;  /* 0x0000f000030075a7 */ /* 0x0022a400080011ff */
[----:B--2---:R-:W-:Y:S05]  /*70d0*/  @!P0 NANOSLEEP.SYNCS 0x989680 ;  /* 0x009896800000895d */ /* 0x004fea0003900000 */
[----:B------:R-:W2:Y:S02]  /*70e0*/  @!P0 SYNCS.PHASECHK.TRANS64 P0, [R3+URZ+0xf0], R0 ;  /* 0x0000f000030085a7 */ /* 0x000ea400080010ff */
[----:B--2---:R-:W-:Y:S05]  /*70f0*/  @!P0 BRA `(.L_x_40) ;  /* 0xfffffffc00f08947 */ /* 0x004fea000383ffff */
[----:B------:R-:W-:Y:S05]  /*7100*/  BRA `(.L_x_115) ;  /* 0xffffffb000687947 */ /* 0x000fea000383ffff */
.L_x_44:
[----:B------:R-:W-:-:S07]  /*7110*/  MOV R0, UR4 ;  /* 0x0000000400007c02 */ /* 0x000fce0008000f00 */
.L_x_116:
[----:B-1----:R1:W2:Y:S02]  /*7120*/  SYNCS.PHASECHK.TRANS64.TRYWAIT P0, [R0+URZ], R2 ;  /* 0x00000002000075a7 */ /* 0x0022a400080011ff */
[----:B--2---:R-:W-:Y:S05]  /*7130*/  @!P0 NANOSLEEP.SYNCS 0x989680 ;  /* 0x009896800000895d */ /* 0x004fea0003900000 */
[----:B------:R-:W2:Y:S02]  /*7140*/  @!P0 SYNCS.PHASECHK.TRANS64 P0, [R0+URZ], R2 ;  /* 0x00000002000085a7 */ /* 0x000ea400080010ff */
[----:B--2---:R-:W-:Y:S05]  /*7150*/  @!P0 BRA `(.L_x_116) ;  /* 0xfffffffc00f08947 */ /* 0x004fea000383ffff */
[----:B------:R-:W-:Y:S05]  /*7160*/  BRA `(.L_x_117) ;  /* 0xffffffb8000c7947 */ /* 0x000fea000383ffff */
.L_x_45:
[----:B------:R-:W-:-:S07]  /*7170*/  MOV R0, UR5 ;  /* 0x0000000500007c02 */ /* 0x000fce0008000f00 */
.L_x_118:
[----:B-1----:R1:W2:Y:S02]  /*7180*/  SYNCS.PHASECHK.TRANS64.TRYWAIT P0, [R0+URZ], R3 ;  /* 0x00000003000075a7 */ /* 0x0022a400080011ff */
[----:B--2---:R-:W-:Y:S05]  /*7190*/  @!P0 NANOSLEEP.SYNCS 0x989680 ;  /* 0x009896800000895d */ /* 0x004fea0003900000 */
[----:B------:R-:W2:Y:S02]  /*71a0*/  @!P0 SYNCS.PHASECHK.TRANS64 P0, [R0+URZ], R3 ;  /* 0x00000003000085a7 */ /* 0x000ea400080010ff */
[----:B--2---:R-:W-:Y:S05]  /*71b0*/  @!P0 BRA `(.L_x_118) ;  /* 0xfffffffc00f08947 */ /* 0x004fea000383ffff */
[----:B------:R-:W-:Y:S05]  /*71c0*/  BRA `(.L_x_119) ;  /* 0xffffffb800187947 */ /* 0x000fea000383ffff */
.L_x_46:
[----:B------:R-:W-:-:S07]  /*71d0*/  MOV R0, UR5 ;  /* 0x0000000500007c02 */ /* 0x000fce0008000f00 */
.L_x_120:
[----:B-1----:R1:W2:Y:S02]  /*71e0*/  SYNCS.PHASECHK.TRANS64.TRYWAIT P0, [R0+URZ], R3 ;  /* 0x00000003000075a7 */ /* 0x0022a400080011ff */
[----:B--2---:R-:W-:Y:S05]  /*71f0*/  @!P0 NANOSLEEP.SYNCS 0x989680 ;  /* 0x009896800000895d */ /* 0x004fea0003900000 */
[----:B------:R-:W2:Y:S02]  /*7200*/  @!P0 SYNCS.PHASECHK.TRANS64 P0, [R0+URZ], R3 ;  /* 0x00000003000085a7 */ /* 0x000ea400080010ff */
[----:B--2---:R-:W-:Y:S05]  /*7210*/  @!P0 BRA `(.L_x_120) ;  /* 0xfffffffc00f08947 */ /* 0x004fea000383ffff */
[----:B------:R-:W-:Y:S05]  /*7220*/  BRA `(.L_x_121) ;  /* 0xffffffb800247947 */ /* 0x000fea000383ffff */
.L_x_47:
[----:B------:R-:W-:-:S07]  /*7230*/  MOV R0, UR5 ;  /* 0x0000000500007c02 */ /* 0x000fce0008000f00 */
.L_x_122:
[----:B-1----:R1:W2:Y:S02]  /*7240*/  SYNCS.PHASECHK.TRANS64.TRYWAIT P0, [R0+URZ], R3 ;  /* 0x00000003000075a7 */ /* 0x0022a400080011ff */
[----:B--2---:R-:W-:Y:S05]  /*7250*/  @!P0 NANOSLEEP.SYNCS 0x989680 ;  /* 0x009896800000895d */ /* 0x004fea0003900000 */
[----:B------:R-:W2:Y:S02]  /*7260*/  @!P0 SYNCS.PHASECHK.TRANS64 P0, [R0+URZ], R3 ;  /* 0x00000003000085a7 */ /* 0x000ea400080010ff */
[----:B--2---:R-:W-:Y:S05]  /*7270*/  @!P0 BRA `(.L_x_122) ;  /* 0xfffffffc00f08947 */ /* 0x004fea000383ffff */
[----:B------:R-:W-:Y:S05]  /*7280*/  BRA `(.L_x_123) ;  /* 0xffffffb800307947 */ /* 0x000fea000383ffff */
.L_x_48:
[----:B------:R-:W-:-:S07]  /*7290*/  MOV R0, UR5 ;  /* 0x0000000500007c02 */ /* 0x000fce0008000f00 */
.L_x_124:
[----:B-1----:R1:W2:Y:S02]  /*72a0*/  SYNCS.PHASECHK.TRANS64.TRYWAIT P0, [R0+URZ], R3 ;  /* 0x00000003000075a7 */ /* 0x0022a400080011ff */
[----:B--2---:R-:W-:Y:S05]  /*72b0*/  @!P0 NANOSLEEP.SYNCS 0x989680 ;  /* 0x009896800000895d */ /* 0x004fea0003900000 */
[----:B------:R-:W2:Y:S02]  /*72c0*/  @!P0 SYNCS.PHASECHK.TRANS64 P0, [R0+URZ], R3 ;  /* 0x00000003000085a7 */ /* 0x000ea400080010ff */
[----:B--2---:R-:W-:Y:S05]  /*72d0*/  @!P0 BRA `(.L_x_124) ;  /* 0xfffffffc00f08947 */ /* 0x004fea000383ffff */
[----:B------:R-:W-:Y:S05]  /*72e0*/  BRA `(.L_x_125) ;  /* 0xffffffb8003c7947 */ /* 0x000fea000383ffff */
.L_x_49:
[----:B------:R-:W-:-:S07]  /*72f0*/  MOV R0, UR5 ;  /* 0x0000000500007c02 */ /* 0x000fce0008000f00 */
.L_x_126:
[----:B-1----:R1:W2:Y:S02]  /*7300*/  SYNCS.PHASECHK.TRANS64.TRYWAIT P0, [R0+URZ], R3 ;  /* 0x00000003000075a7 */ /* 0x0022a400080011ff */
[----:B--2---:R-:W-:Y:S05]  /*7310*/  @!P0 NANOSLEEP.SYNCS 0x989680 ;  /* 0x009896800000895d */ /* 0x004fea0003900000 */
[----:B------:R-:W2:Y:S02]  /*7320*/  @!P0 SYNCS.PHASECHK.TRANS64 P0, [R0+URZ], R3 ;  /* 0x00000003000085a7 */ /* 0x000ea400080010ff */
[----:B--2---:R-:W-:Y:S05]  /*7330*/  @!P0 BRA `(.L_x_126) ;  /* 0xfffffffc00f08947 */ /* 0x004fea000383ffff */
[----:B------:R-:W-:Y:S05]  /*7340*/  BRA `(.L_x_127) ;  /* 0xffffffb800487947 */ /* 0x000fea000383ffff */
.L_x_50:
[----:B------:R-:W-:-:S07]  /*7350*/  MOV R0, UR5 ;  /* 0x0000000500007c02 */ /* 0x000fce0008000f00 */
.L_x_128:
[----:B-1----:R1:W2:Y:S02]  /*7360*/  SYNCS.PHASECHK.TRANS64.TRYWAIT P0, [R0+URZ], R3 ;  /* 0x00000003000075a7 */ /* 0x0022a400080011ff */
[----:B--2---:R-:W-:Y:S05]  /*7370*/  @!P0 NANOSLEEP.SYNCS 0x989680 ;  /* 0x009896800000895d */ /* 0x004fea0003900000 */
[----:B------:R-:W2:Y:S02]  /*7380*/  @!P0 SYNCS.PHASECHK.TRANS64 P0, [R0+URZ], R3 ;  /* 0x00000003000085a7 */ /* 0x000ea400080010ff */
[----:B--2---:R-:W-:Y:S05]  /*7390*/  @!P0 BRA `(.L_x_128) ;  /* 0xfffffffc00f08947 */ /* 0x004fea000383ffff */
[----:B------:R-:W-:Y:S05]  /*73a0*/  BRA `(.L_x_129) ;  /* 0xffffffb800547947 */ /* 0x000fea000383ffff */
.L_x_51:
[----:B------:R-:W-:-:S07]  /*73b0*/  MOV R0, UR5 ;  /* 0x0000000500007c02 */ /* 0x000fce0008000f00 */
.L_x_130:
[----:B-1----:R1:W2:Y:S02]  /*73c0*/  SYNCS.PHASECHK.TRANS64.TRYWAIT P0, [R0+URZ], R3 ;  /* 0x00000003000075a7 */ /* 0x0022a400080011ff */
[----:B--2---:R-:W-:Y:S05]  /*73d0*/  @!P0 NANOSLEEP.SYNCS 0x989680 ;  /* 0x009896800000895d */ /* 0x004fea0003900000 */
[----:B------:R-:W2:Y:S02]  /*73e0*/  @!P0 SYNCS.PHASECHK.TRANS64 P0, [R0+URZ], R3 ;  /* 0x00000003000085a7 */ /* 0x000ea400080010ff */
[----:B--2---:R-:W-:Y:S05]  /*73f0*/  @!P0 BRA `(.L_x_130) ;  /* 0xfffffffc00f08947 */ /* 0x004fea000383ffff */
[----:B------:R-:W-:Y:S05]  /*7400*/  BRA `(.L_x_131) ;  /* 0xffffffb800607947 */ /* 0x000fea000383ffff */
.L_x_52:
[----:B------:R-:W-:-:S07]  /*7410*/  MOV R0, UR5 ;  /* 0x0000000500007c02 */ /* 0x000fce0008000f00 */
.L_x_132:
[----:B-1----:R1:W2:Y:S02]  /*7420*/  SYNCS.PHASECHK.TRANS64.TRYWAIT P0, [R0+URZ], R3 ;  /* 0x00000003000075a7 */ /* 0x0022a400080011ff */
[----:B--2---:R-:W-:Y:S05]  /*7430*/  @!P0 NANOSLEEP.SYNCS 0x989680 ;  /* 0x009896800000895d */ /* 0x004fea0003900000 */
[----:B------:R-:W2:Y:S02]  /*7440*/  @!P0 SYNCS.PHASECHK.TRANS64 P0, [R0+URZ], R3 ;  /* 0x00000003000085a7 */ /* 0x000ea400080010ff */
[----:B--2---:R-:W-:Y:S05]  /*7450*/  @!P0 BRA `(.L_x_132) ;  /* 0xfffffffc00f08947 */ /* 0x004fea000383ffff */
[----:B------:R-:W-:Y:S05]  /*7460*/  BRA `(.L_x_133) ;  /* 0xffffffb8006c7947 */ /* 0x000fea000383ffff */
.L_x_53:
[----:B------:R-:W-:-:S07]  /*7470*/  MOV R0, UR5 ;  /* 0x0000000500007c02 */ /* 0x000fce0008000f00 */
.L_x_134:
[----:B-1----:R1:W2:Y:S02]  /*7480*/  SYNCS.PHASECHK.TRANS64.TRYWAIT P0, [R0+URZ], R3 ;  /* 0x00000003000075a7 */ /* 0x0022a400080011ff */
[----:B--2---:R-:W-:Y:S05]  /*7490*/  @!P0 NANOSLEEP.SYNCS 0x989680 ;  /* 0x009896800000895d */ /* 0x004fea0003900000 */
[----:B------:R-:W2:Y:S02]  /*74a0*/  @!P0 SYNCS.PHASECHK.TRANS64 P0, [R0+URZ], R3 ;  /* 0x00000003000085a7 */ /* 0x000ea400080010ff */
[----:B--2---:R-:W-:Y:S05]  /*74b0*/  @!P0 BRA `(.L_x_134) ;  /* 0xfffffffc00f08947 */ /* 0x004fea000383ffff */
[----:B------:R-:W-:Y:S05]  /*74c0*/  BRA `(.L_x_135) ;  /* 0xffffffb800787947 */ /* 0x000fea000383ffff */
.L_x_54:
[----:B------:R-:W-:-:S07]  /*74d0*/  MOV R0, UR5 ;  /* 0x0000000500007c02 */ /* 0x000fce0008000f00 */
.L_x_136:
[----:B-1----:R1:W2:Y:S02]  /*74e0*/  SYNCS.PHASECHK.TRANS64.TRYWAIT P0, [R0+URZ], R3 ;  /* 0x00000003000075a7 */ /* 0x0022a400080011ff */
[----:B--2---:R-:W-:Y:S05]  /*74f0*/  @!P0 NANOSLEEP.SYNCS 0x989680 ;  /* 0x009896800000895d */ /* 0x004fea0003900000 */
[----:B------:R-:W2:Y:S02]  /*7500*/  @!P0 SYNCS.PHASECHK.TRANS64 P0, [R0+URZ], R3 ;  /* 0x00000003000085a7 */ /* 0x000ea400080010ff */
[----:B--2---:R-:W-:Y:S05]  /*7510*/  @!P0 BRA `(.L_x_136) ;  /* 0xfffffffc00f08947 */ /* 0x004fea000383ffff */
[----:B------:R-:W-:Y:S05]  /*7520*/  BRA `(.L_x_137) ;  /* 0xffffffb800847947 */ /* 0x000fea000383ffff */
.L_x_55:
[----:B------:R-:W-:-:S07]  /*7530*/  MOV R0, UR5 ;  /* 0x0000000500007c02 */ /* 0x000fce0008000f00 */
.L_x_138:
[----:B-1----:R1:W2:Y:S02]  /*7540*/  SYNCS.PHASECHK.TRANS64.TRYWAIT P0, [R0+URZ], R3 ;  /* 0x00000003000075a7 */ /* 0x0022a400080011ff */
[----:B--2---:R-:W-:Y:S05]  /*7550*/  @!P0 NANOSLEEP.SYNCS 0x989680 ;  /* 0x009896800000895d */ /* 0x004fea0003900000 */
[----:B------:R-:W2:Y:S02]  /*7560*/  @!P0 SYNCS.PHASECHK.TRANS64 P0, [R0+URZ], R3 ;  /* 0x00000003000085a7 */ /* 0x000ea400080010ff */
[----:B--2---:R-:W-:Y:S05]  /*7570*/  @!P0 BRA `(.L_x_138) ;  /* 0xfffffffc00f08947 */ /* 0x004fea000383ffff */
[----:B------:R-:W-:Y:S05]  /*7580*/  BRA `(.L_x_139) ;  /* 0xffffffb800907947 */ /* 0x000fea000383ffff */
.L_x_58:
[----:B--2---:R2:W3:Y:S02]  /*7590*/  SYNCS.PHASECHK.TRANS64.TRYWAIT P0, [R2+URZ+0x150], R4 ;  /* 0x00015004020075a7 */ /* 0x0044e400080011ff */
[----:B---3--:R-:W-:Y:S05]  /*75a0*/  @!P0 NANOSLEEP.SYNCS 0x989680 ;  /* 0x009896800000895d */ /* 0x008fea0003900000 */
[----:B------:R-:W3:Y:S02]  /*75b0*/  @!P0 SYNCS.PHASECHK.TRANS64 P0, [R2+URZ+0x150], R4 ;  /* 0x00015004020085a7 */ /* 0x000ee400080010ff */
[----:B---3--:R-:W-:Y:S05]  /*75c0*/  @!P0 BRA `(.L_x_58) ;  /* 0xfffffffc00f08947 */ /* 0x008fea000383ffff */
[----:B------:R-:W-:Y:S05]  /*75d0*/  BRA `(.L_x_140) ;  /* 0xffffffb800ec7947 */ /* 0x000fea000383ffff */
.L_x_59:
[----:B------:R-:W-:-:S07]  /*75e0*/  MOV R2, UR4 ;  /* 0x0000000400027c02 */ /* 0x000fce0008000f00 */
.L_x_141:
[----:B--2---:R2:W3:Y:S02]  /*75f0*/  SYNCS.PHASECHK.TRANS64.TRYWAIT P0, [R2+URZ+0x100], R5 ;  /* 0x00010005020075a7 */ /* 0x0044e400080011ff */
[----:B---3--:R-:W-:Y:S05]  /*7600*/  @!P0 NANOSLEEP.SYNCS 0x989680 ;  /* 0x009896800000895d */ /* 0x008fea0003900000 */
[----:B------:R-:W3:Y:S02]  /*7610*/  @!P0 SYNCS.PHASECHK.TRANS64 P0, [R2+URZ+0x100], R5 ;  /* 0x00010005020085a7 */ /* 0x000ee400080010ff */
[----:B---3--:R-:W-:Y:S05]  /*7620*/  @!P0 BRA `(.L_x_141) ;  /* 0xfffffffc00f08947 */ /* 0x008fea000383ffff */
[----:B------:R-:W-:Y:S05]  /*7630*/  BRA `(.L_x_142) ;  /* 0xffffffb800fc7947 */ /* 0x000fea000383ffff */
.L_x_60:
[----:B--2---:R2:W3:Y:S02]  /*7640*/  SYNCS.PHASECHK.TRANS64.TRYWAIT P1, [R2+URZ+0xf0], R4 ;  /* 0x0000f004020075a7 */ /* 0x0044e400080211ff */
[----:B---3--:R-:W-:Y:S05]  /*7650*/  @!P1 NANOSLEEP.SYNCS 0x989680 ;  /* 0x009896800000995d */ /* 0x008fea0003900000 */
[----:B------:R-:W3:Y:S02]  /*7660*/  @!P1 SYNCS.PHASECHK.TRANS64 P1, [R2+URZ+0xf0], R4 ;  /* 0x0000f004020095a7 */ /* 0x000ee400080210ff */
[----:B---3--:R-:W-:Y:S05]  /*7670*/  @!P1 BRA `(.L_x_60) ;  /* 0xfffffffc00f09947 */ /* 0x008fea000383ffff */
[----:B------:R-:W-:Y:S05]  /*7680*/  BRA `(.L_x_143) ;  /* 0xffffffbc002c7947 */ /* 0x000fea000383ffff */
.L_x_63:
[----:B------:R-:W-:-:S07]  /*7690*/  MOV R0, UR4 ;  /* 0x0000000400007c02 */ /* 0x000fce0008000f00 */
.L_x_144:
[----:B--2---:R2:W3:Y:S02]  /*76a0*/  SYNCS.PHASECHK.TRANS64.TRYWAIT P0, [R0+URZ+0x100], R2 ;  /* 0x00010002000075a7 */ /* 0x0044e400080011ff */
[----:B---3--:R-:W-:Y:S05]  /*76b0*/  @!P0 NANOSLEEP.SYNCS 0x989680 ;  /* 0x009896800000895d */ /* 0x008fea0003900000 */
[----:B------:R-:W3:Y:S02]  /*76c0*/  @!P0 SYNCS.PHASECHK.TRANS64 P0, [R0+URZ+0x100], R2 ;  /* 0x00010002000085a7 */ /* 0x000ee400080010ff */
[----:B---3--:R-:W-:Y:S05]  /*76d0*/  @!P0 BRA `(.L_x_144) ;  /* 0xfffffffc00f08947 */ /* 0x008fea000383ffff */
[----:B------:R-:W-:Y:S05]  /*76e0*/  BRA `(.L_x_62) ;  /* 0xffffffbc00807947 */ /* 0x000fea000383ffff */
.L_x_70:
[----:B-1----:R1:W2:Y:S02]  /*76f0*/  SYNCS.PHASECHK.TRANS64.TRYWAIT P1, [R0+URZ+0xf0], R2 ;  /* 0x0000f002000075a7 */ /* 0x0022a400080211ff */
[----:B--2---:R-:W-:Y:S05]  /*7700*/  @!P1 NANOSLEEP.SYNCS 0x989680 ;  /* 0x009896800000995d */ /* 0x004fea0003900000 */
[----:B------:R-:W2:Y:S02]  /*7710*/  @!P1 SYNCS.PHASECHK.TRANS64 P1, [R0+URZ+0xf0], R2 ;  /* 0x0000f002000095a7 */ /* 0x000ea400080210ff */
[----:B--2---:R-:W-:Y:S05]  /*7720*/  @!P1 BRA `(.L_x_70) ;  /* 0xfffffffc00f09947 */ /* 0x004fea000383ffff */
[----:B------:R-:W-:Y:S05]  /*7730*/  BRA `(.L_x_145) ;  /* 0xffffffc000f47947 */ /* 0x000fea000383ffff */
.L_x_71:
[----:B------:R-:W-:-:S07]  /*7740*/  MOV R2, UR31 ;  /* 0x0000001f00027c02 */ /* 0x000fce0008000f00 */
.L_x_146:
[----:B-1----:R1:W2:Y:S02]  /*7750*/  SYNCS.PHASECHK.TRANS64.TRYWAIT P0, [R2+URZ+0x130], R0 ;  /* 0x00013000020075a7 */ /* 0x0022a400080011ff */
[----:B--2---:R-:W-:Y:S05]  /*7760*/  @!P0 NANOSLEEP.SYNCS 0x989680 ;  /* 0x009896800000895d */ /* 0x004fea0003900000 */
[----:B------:R-:W2:Y:S02]  /*7770*/  @!P0 SYNCS.PHASECHK.TRANS64 P0, [R2+URZ+0x130], R0 ;  /* 0x00013000020085a7 */ /* 0x000ea400080010ff */
[----:B--2---:R-:W-:Y:S05]  /*7780*/  @!P0 BRA `(.L_x_146) ;  /* 0xfffffffc00f08947 */ /* 0x004fea000383ffff */
[----:B------:R-:W-:Y:S05]  /*7790*/  BRA `(.L_x_147) ;  /* 0xffffffc400447947 */ /* 0x000fea000383ffff */
.L_x_74:
[----:B------:R-:W-:Y:S07]  /*77a0*/  MOV R0, UR5 ;  /* 0x0000000500007c02 */ /* 0x000fee0008000f00 */
.L_x_148:
[----:B-1----:R1:W2:Y:S02]  /*77b0*/  SYNCS.PHASECHK.TRANS64.TRYWAIT P0, [R0+URZ], R2 ;  /* 0x00000002000075a7 */ /* 0x0022a400080011ff */
[----:B--2---:R-:W-:Y:S05]  /*77c0*/  @!P0 NANOSLEEP.SYNCS 0x989680 ;  /* 0x009896800000895d */ /* 0x004fea0003900000 */
[----:B------:R-:W2:Y:S02]  /*77d0*/  @!P0 SYNCS.PHASECHK.TRANS64 P0, [R0+URZ], R2 ;  /* 0x00000002000085a7 */ /* 0x000ea400080010ff */
[----:B--2---:R-:W-:Y:S05]  /*77e0*/  @!P0 BRA `(.L_x_148) ;  /* 0xfffffffc00f08947 */ /* 0x004fea000383ffff */
[----:B------:R-:W-:Y:S05]  /*77f0*/  BRA `(.L_x_73) ;  /* 0xffffffc400607947 */ /* 0x000fea000383ffff */
.L_x_77:
[----:B------:R-:W-:-:S07]  /*7800*/  MOV R0, UR4 ;  /* 0x0000000400007c02 */ /* 0x000fce0008000f00 */
.L_x_149:
[----:B--2---:R2:W4:Y:S02]  /*7810*/  SYNCS.PHASECHK.TRANS64.TRYWAIT P0, [R0+URZ], R2 ;  /* 0x00000002000075a7 */ /* 0x00452400080011ff */
[----:B----4-:R-:W-:Y:S05]  /*7820*/  @!P0 NANOSLEEP.SYNCS 0x989680 ;  /* 0x009896800000895d */ /* 0x010fea0003900000 */
[----:B------:R-:W4:Y:S02]  /*7830*/  @!P0 SYNCS.PHASECHK.TRANS64 P0, [R0+URZ], R2 ;  /* 0x00000002000085a7 */ /* 0x000f2400080010ff */
[----:B----4-:R-:W-:Y:S05]  /*7840*/  @!P0 BRA `(.L_x_149) ;  /* 0xfffffffc00f08947 */ /* 0x010fea000383ffff */
[----:B------:R-:W-:Y:S05]  /*7850*/  BRA `(.L_x_150) ;  /* 0xffffffc8003c7947 */ /* 0x000fea000383ffff */
.L_x_78:
[----:B------:R-:W-:-:S07]  /*7860*/  MOV R0, UR5 ;  /* 0x0000000500007c02 */ /* 0x000fce0008000f00 */
.L_x_151:
[----:B-1----:R1:W2:Y:S02]  /*7870*/  SYNCS.PHASECHK.TRANS64.TRYWAIT P0, [R0+URZ], R3 ;  /* 0x00000003000075a7 */ /* 0x0022a400080011ff */
[----:B--2---:R-:W-:Y:S05]  /*7880*/  @!P0 NANOSLEEP.SYNCS 0x989680 ;  /* 0x009896800000895d */ /* 0x004fea0003900000 */
[----:B------:R-:W2:Y:S02]  /*7890*/  @!P0 SYNCS.PHASECHK.TRANS64 P0, [R0+URZ], R3 ;  /* 0x00000003000085a7 */ /* 0x000ea400080010ff */
[----:B--2---:R-:W-:Y:S05]  /*78a0*/  @!P0 BRA `(.L_x_151) ;  /* 0xfffffffc00f08947 */ /* 0x004fea000383ffff */
[----:B------:R-:W-:Y:S05]  /*78b0*/  BRA `(.L_x_152) ;  /* 0xffffffc800487947 */ /* 0x000fea000383ffff */
.L_x_79:
[----:B------:R-:W-:-:S07]  /*78c0*/  MOV R0, UR5 ;  /* 0x0000000500007c02 */ /* 0x000fce0008000f00 */
.L_x_153:
[----:B-1----:R1:W2:Y:S02]  /*78d0*/  SYNCS.PHASECHK.TRANS64.TRYWAIT P0, [R0+URZ], R3 ;  /* 0x00000003000075a7 */ /* 0x0022a400080011ff */
[----:B--2---:R-:W-:Y:S05]  /*78e0*/  @!P0 NANOSLEEP.SYNCS 0x989680 ;  /* 0x009896800000895d */ /* 0x004fea0003900000 */
[----:B------:R-:W2:Y:S02]  /*78f0*/  @!P0 SYNCS.PHASECHK.TRANS64 P0, [R0+URZ], R3 ;  /* 0x00000003000085a7 */ /* 0x000ea400080010ff */
[----:B--2---:R-:W-:Y:S05]  /*7900*/  @!P0 BRA `(.L_x_153) ;  /* 0xfffffffc00f08947 */ /* 0x004fea000383ffff */
[----:B------:R-:W-:Y:S05]  /*7910*/  BRA `(.L_x_154) ;  /* 0xffffffc800547947 */ /* 0x000fea000383ffff */
.L_x_80:
[----:B-1----:R-:W-:-:S07]  /*7920*/  MOV R0, UR4 ;  /* 0x0000000400007c02 */ /* 0x002fce0008000f00 */
.L_x_155:
[----:B-1----:R1:W2:Y:S02]  /*7930*/  SYNCS.PHASECHK.TRANS64.TRYWAIT P0, [R0+URZ], R2 ;  /* 0x00000002000075a7 */ /* 0x0022a400080011ff */
[----:B--2---:R-:W-:Y:S05]  /*7940*/  @!P0 NANOSLEEP.SYNCS 0x989680 ;  /* 0x009896800000895d */ /* 0x004fea0003900000 */
[----:B------:R-:W2:Y:S02]  /*7950*/  @!P0 SYNCS.PHASECHK.TRANS64 P0, [R0+URZ], R2 ;  /* 0x00000002000085a7 */ /* 0x000ea400080010ff */
[----:B--2---:R-:W-:Y:S05]  /*7960*/  @!P0 BRA `(.L_x_155) ;  /* 0xfffffffc00f08947 */ /* 0x004fea000383ffff */
[----:B------:R-:W-:Y:S05]  /*7970*/  BRA `(.L_x_156) ;  /* 0xffffffc800607947 */ /* 0x000fea000383ffff */
.L_x_85:
[----:B---3--:R3:W4:Y:S02]  /*7980*/  SYNCS.PHASECHK.TRANS64.TRYWAIT P0, [R7+URZ+0xf0], R0 ;  /* 0x0000f000070075a7 */ /* 0x00872400080011ff */
[----:B----4-:R-:W-:Y:S05]  /*7990*/  @!P0 NANOSLEEP.SYNCS 0x989680 ;  /* 0x009896800000895d */ /* 0x010fea0003900000 */
[----:B------:R-:W4:Y:S02]  /*79a0*/  @!P0 SYNCS.PHASECHK.TRANS64 P0, [R7+URZ+0xf0], R0 ;  /* 0x0000f000070085a7 */ /* 0x000f2400080010ff */
[----:B----4-:R-:W-:Y:S05]  /*79b0*/  @!P0 BRA `(.L_x_85) ;  /* 0xfffffffc00f08947 */ /* 0x010fea000383ffff */
[----:B------:R-:W-:Y:S05]  /*79c0*/  BRA `(.L_x_157) ;  /* 0xffffffcc00747947 */ /* 0x000fea000383ffff */
.L_x_88:
[----:B-1----:R-:W-:Y:S07]  /*79d0*/  MOV R0, UR17 ;  /* 0x0000001100007c02 */ /* 0x002fee0008000f00 */
.L_x_158:
[----:B-1----:R1:W3:Y:S02]  /*79e0*/  SYNCS.PHASECHK.TRANS64.TRYWAIT P2, [R0+URZ+0xe8], R7 ;  /* 0x0000e807000075a7 */ /* 0x0022e400080411ff */
[----:B---3--:R-:W-:Y:S05]  /*79f0*/  @!P2 NANOSLEEP.SYNCS 0x989680 ;  /* 0x009896800000a95d */ /* 0x008fea0003900000 */
[----:B------:R-:W3:Y:S02]  /*7a00*/  @!P2 SYNCS.PHASECHK.TRANS64 P2, [R0+URZ+0xe8], R7 ;  /* 0x0000e8070000a5a7 */ /* 0x000ee400080410ff */
[----:B---3--:R-:W-:Y:S05]  /*7a10*/  @!P2 BRA `(.L_x_158) ;  /* 0xfffffffc00f0a947 */ /* 0x008fea000383ffff */
[----:B------:R-:W-:Y:S05]  /*7a20*/  BRA `(.L_x_87) ;  /* 0xffffffd000d47947 */ /* 0x000fea000383ffff */
.L_x_91:
[----:B-1----:R-:W-:Y:S07]  /*7a30*/  MOV R0, UR17 ;  /* 0x0000001100007c02 */ /* 0x002fee0008000f00 */
.L_x_159:
[----:B-1----:R1:W3:Y:S02]  /*7a40*/  SYNCS.PHASECHK.TRANS64.TRYWAIT P0, [R0+URZ+0xd8], R6 ;  /* 0x0000d806000075a7 */ /* 0x0022e400080011ff */
[----:B---3--:R-:W-:Y:S05]  /*7a50*/  @!P0 NANOSLEEP.SYNCS 0x989680 ;  /* 0x009896800000895d */ /* 0x008fea0003900000 */
[----:B------:R-:W3:Y:S02]  /*7a60*/  @!P0 SYNCS.PHASECHK.TRANS64 P0, [R0+URZ+0xd8], R6 ;  /* 0x0000d806000085a7 */ /* 0x000ee400080010ff */
[----:B---3--:R-:W-:Y:S05]  /*7a70*/  @!P0 BRA `(.L_x_159) ;  /* 0xfffffffc00f08947 */ /* 0x008fea000383ffff */
[----:B------:R-:W-:Y:S05]  /*7a80*/  BRA `(.L_x_160) ;  /* 0xffffffd400247947 */ /* 0x000fea000383ffff */
.L_x_94:
[----:B---3--:R3:W1:Y:S02]  /*7a90*/  SYNCS.PHASECHK.TRANS64.TRYWAIT P0, [R3+URZ+0xf0], R0 ;  /* 0x0000f000030075a7 */ /* 0x00866400080011ff */
[----:B-1----:R-:W-:Y:S05]  /*7aa0*/  @!P0 NANOSLEEP.SYNCS 0x989680 ;  /* 0x009896800000895d */ /* 0x002fea0003900000 */
[----:B------:R-:W1:Y:S02]  /*7ab0*/  @!P0 SYNCS.PHASECHK.TRANS64 P0, [R3+URZ+0xf0], R0 ;  /* 0x0000f000030085a7 */ /* 0x000e6400080010ff */
[----:B-1----:R-:W-:Y:S05]  /*7ac0*/  @!P0 BRA `(.L_x_94) ;  /* 0xfffffffc00f08947 */ /* 0x002fea000383ffff */
[----:B------:R-:W-:Y:S05]  /*7ad0*/  BRA `(.L_x_161) ;  /* 0xffffffd800707947 */ /* 0x000fea000383ffff */
.L_x_105:
[----:B-1----:R-:W-:Y:S04]  /*7ae0*/  MOV R0, UR44 ;  /* 0x0000002c00007c02 */ /* 0x002fe80008000f00 */
[----:B------:R1:W2:Y:S03]  /*7af0*/  SYNCS.PHASECHK.TRANS64.TRYWAIT P1, [R0+URZ+0xd0], R4 ;  /* 0x0000d004000075a7 */ /* 0x0002a600080211ff */
[----:B--2---:R-:W-:Y:S05]  /*7b00*/  @!P1 NANOSLEEP.SYNCS 0x989680 ;  /* 0x009896800000995d */ /* 0x004fea0003900000 */
[----:B------:R-:W2:Y:S02]  /*7b10*/  @!P1 SYNCS.PHASECHK.TRANS64 P1, [R0+URZ+0xd0], R4 ;  /* 0x0000d004000095a7 */ /* 0x000ea400080210ff */
[----:B--2---:R-:W-:Y:S05]  /*7b20*/  @!P1 BRA `(.L_x_105) ;  /* 0xfffffffc00ec9947 */ /* 0x004fea000383ffff */
[----:B------:R-:W-:Y:S05]  /*7b30*/  BRA `(.L_x_104) ;  /* 0xffffffe400c07947 */ /* 0x000fea000383ffff */
.L_x_107:
[----:B------:R1:W1:Y:S02]  /*7b40*/  SYNCS.PHASECHK.TRANS64.TRYWAIT P1, [R22+URZ+0x110], R3 ;  /* 0x00011003160075a7 */ /* 0x00026400080211ff */
[----:B-1----:R-:W-:Y:S05]  /*7b50*/  @!P1 NANOSLEEP.SYNCS 0x989680 ;  /* 0x009896800000995d */ /* 0x002fea0003900000 */
[----:B------:R-:W1:Y:S02]  /*7b60*/  @!P1 SYNCS.PHASECHK.TRANS64 P1, [R22+URZ+0x110], R3 ;  /* 0x00011003160095a7 */ /* 0x000e6400080210ff */
[----:B-1----:R-:W-:Y:S05]  /*7b70*/  @!P1 BRA `(.L_x_107) ;  /* 0xfffffffc00f09947 */ /* 0x002fea000383ffff */
[----:B------:R-:W-:Y:S05]  /*7b80*/  BRA `(.L_x_106) ;  /* 0xffffffe400fc7947 */ /* 0x000fea000383ffff */
        .weak           $__internal_0_$__cuda_sm10x_tcgen05_guardrail_trap_col_being_dealloced_not_returned_by_alloc
        .type           $__internal_0_$__cuda_sm10x_tcgen05_guardrail_trap_col_being_dealloced_not_returned_by_alloc,@function
        .size           $__internal_0_$__cuda_sm10x_tcgen05_guardrail_trap_col_being_dealloced_not_returned_by_alloc,($__internal_1_$__cuda_sm10x_tcgen05_guardrail_trap_phase_invalid_during_alloc - $__internal_0_$__cuda_sm10x_tcgen05_guardrail_trap_col_being_dealloced_not_returned_by_alloc)
$__internal_0_$__cuda_sm10x_tcgen05_guardrail_trap_col_being_dealloced_not_returned_by_alloc:
[----:B------:R-:W-:Y:S05]  /*7b90*/  BPT.TRAP 0x1 ;  /* 0x000000040000795c */ /* 0x000fea0000300000 */
[----:B------:R-:W-:-:S04]  /*7ba0*/  HFMA2 R3, -RZ, RZ, 0, 0 ;  /* 0x00000000ff037431 */ /* 0x000fc800000001ff */
[----:B------:R-:W-:Y:S05]  /*7bb0*/  RET.REL.NODEC R2 `(_ZN7cutlass13device_kernelINS_4gemm6kernel13GemmUniversalIN4cute5tupleIJiiiiEEENS1_10collective13CollectiveMmaINS1_35MainloopSm100TmaUmmaWarpSpecializedILi13ELi2ELi4ENS5_IJNS4_1CILi2EEESB_NSA_ILi1EEEEEEEENS5_IJNSA_ILi64EEESF_NSA_ILi128EEEEEENS_12float_e5m2_tENS5_IJlSC_lEEESI_SJ_NS4_8TiledMMAINS4_8MMA_AtomIJNS4_10MMA_TraitsINS4_19SM100_MMA_F8F6F4_SSEJSI_SI_fSF_SF_NS4_17integral_constantINS4_4UMMA5MajorELSQ_0EEESR_NSO_INSP_7ScaleInELSS_0EEEST_EEEEEENS4_6LayoutINS5_IJSC_SC_SC_EEENS5_IJNSA_ILi0EEESY_SY_EEEEENS5_IJNS4_10UnderscoreES11_S11_EEEEENS4_23SM90_TMA_LOAD_MULTICASTENS4_14ComposedLayoutINS4_7SwizzleILi3ELi4ELi3EEENS4_18smem_ptr_flag_bitsILi8EEENSW_INS5_IJNSA_ILi8EEESG_EEENS5_IJSG_SC_EEEEEEEvNS4_8identityES14_S1E_vS1F_EENS_8epilogue10collective18CollectiveEpilogueINS1H_23Sm100TmaWarpSpecializedILi1ELi1ELi32ELb0ELb0EEEJSH_NS5_IJNSW_ISF_SC_EES1M_EEESI_SJ_SI_SJ_NS1H_6fusion15FusionCallbacksIS1L_NS1O_17LinearCombinationISI_fSI_fLNS_15FloatRoundStyleE2EEESH_S1N_JEEENS4_5SM1004TMEM4LOAD26SM100_TMEM_LOAD_16dp32b32xENS4_13SM90_TMA_LOADENS15_INS16_ILi2ELi4ELi3EEES19_NSW_INS5_IJS1A_SF_EEENS5_IJSF_SC_EEEEEEENS4_39AutoVectorizingCopyWithAssumedAlignmentILi128EEENS4_14SM90_TMA_STOREES23_S25_S25_EEEvvEEEEvNT_6ParamsE) ;  /* 0xffffff8402107950 */ /* 0x000fea0003c3ffff */
        .weak           $__internal_1_$__cuda_sm10x_tcgen05_guardrail_trap_phase_invalid_during_alloc
        .type           $__internal_1_$__cuda_sm10x_tcgen05_guardrail_trap_phase_invalid_during_alloc,@function
        .size           $__internal_1_$__cuda_sm10x_tcgen05_guardrail_trap_phase_invalid_during_alloc,($__internal_2_$__cuda_sm10x_tcgen05_guardrail_trap_unallocated_columns_being_dealloced - $__internal_1_$__cuda_sm10x_tcgen05_guardrail_trap_phase_invalid_during_alloc)
$__internal_1_$__cuda_sm10x_tcgen05_guardrail_trap_phase_invalid_during_alloc:
[----:B------:R-:W-:Y:S05]  /*7bc0*/  BPT.TRAP 0x1 ;  /* 0x000000040000795c */ /* 0x000fea0000300000 */
[----:B------:R-:W-:-:S04]  /*7bd0*/  MOV R5, 0x0 ;  /* 0x0000000000057802 */ /* 0x000fc80000000f00 */
[----:B------:R-:W-:Y:S05]  /*7be0*/  RET.REL.NODEC R4 `(_ZN7cutlass13device_kernelINS_4gemm6kernel13GemmUniversalIN4cute5tupleIJiiiiEEENS1_10collective13CollectiveMmaINS1_35MainloopSm100TmaUmmaWarpSpecializedILi13ELi2ELi4ENS5_IJNS4_1CILi2EEESB_NSA_ILi1EEEEEEEENS5_IJNSA_ILi64EEESF_NSA_ILi128EEEEEENS_12float_e5m2_tENS5_IJlSC_lEEESI_SJ_NS4_8TiledMMAINS4_8MMA_AtomIJNS4_10MMA_TraitsINS4_19SM100_MMA_F8F6F4_SSEJSI_SI_fSF_SF_NS4_17integral_constantINS4_4UMMA5MajorELSQ_0EEESR_NSO_INSP_7ScaleInELSS_0EEEST_EEEEEENS4_6LayoutINS5_IJSC_SC_SC_EEENS5_IJNSA_ILi0EEESY_SY_EEEEENS5_IJNS4_10UnderscoreES11_S11_EEEEENS4_23SM90_TMA_LOAD_MULTICASTENS4_14ComposedLayoutINS4_7SwizzleILi3ELi4ELi3EEENS4_18smem_ptr_flag_bitsILi8EEENSW_INS5_IJNSA_ILi8EEESG_EEENS5_IJSG_SC_EEEEEEEvNS4_8identityES14_S1E_vS1F_EENS_8epilogue10collective18CollectiveEpilogueINS1H_23Sm100TmaWarpSpecializedILi1ELi1ELi32ELb0ELb0EEEJSH_NS5_IJNSW_ISF_SC_EES1M_EEESI_SJ_SI_SJ_NS1H_6fusion15FusionCallbacksIS1L_NS1O_17LinearCombinationISI_fSI_fLNS_15FloatRoundStyleE2EEESH_S1N_JEEENS4_5SM1004TMEM4LOAD26SM100_TMEM_LOAD_16dp32b32xENS4_13SM90_TMA_LOADENS15_INS16_ILi2ELi4ELi3EEES19_NSW_INS5_IJS1A_SF_EEENS5_IJSF_SC_EEEEEEENS4_39AutoVectorizingCopyWithAssumedAlignmentILi128EEENS4_14SM90_TMA_STOREES23_S25_S25_EEEvvEEEEvNT_6ParamsE) ;  /* 0xffffff8404047950 */ /* 0x000fea0003c3ffff */
        .weak           $__internal_2_$__cuda_sm10x_tcgen05_guardrail_trap_unallocated_columns_being_dealloced
        .type           $__internal_2_$__cuda_sm10x_tcgen05_guardrail_trap_unallocated_columns_being_dealloced,@function
        .size           $__internal_2_$__cuda_sm10x_tcgen05_guardrail_trap_unallocated_columns_being_dealloced,(.L_x_163 - $__internal_2_$__cuda_sm10x_tcgen05_guardrail_trap_unallocated_columns_being_dealloced)
$__internal_2_$__cuda_sm10x_tcgen05_guardrail_trap_unallocated_columns_being_dealloced:
[----:B------:R-:W-:Y:S05]  /*7bf0*/  BPT.TRAP 0x1 ;  /* 0x000000040000795c */ /* 0x000fea0000300000 */
[----:B------:R-:W-:-:S04]  /*7c00*/  HFMA2 R3, -RZ, RZ, 0, 0 ;  /* 0x00000000ff037431 */ /* 0x000fc800000001ff */
[----:B------:R-:W-:Y:S05]  /*7c10*/  RET.REL.NODEC R2 `(_ZN7cutlass13device_kernelINS_4gemm6kernel13GemmUniversalIN4cute5tupleIJiiiiEEENS1_10collective13CollectiveMmaINS1_35MainloopSm100TmaUmmaWarpSpecializedILi13ELi2ELi4ENS5_IJNS4_1CILi2EEESB_NSA_ILi1EEEEEEEENS5_IJNSA_ILi64EEESF_NSA_ILi128EEEEEENS_12float_e5m2_tENS5_IJlSC_lEEESI_SJ_NS4_8TiledMMAINS4_8MMA_AtomIJNS4_10MMA_TraitsINS4_19SM100_MMA_F8F6F4_SSEJSI_SI_fSF_SF_NS4_17integral_constantINS4_4UMMA5MajorELSQ_0EEESR_NSO_INSP_7ScaleInELSS_0EEEST_EEEEEENS4_6LayoutINS5_IJSC_SC_SC_EEENS5_IJNSA_ILi0EEESY_SY_EEEEENS5_IJNS4_10UnderscoreES11_S11_EEEEENS4_23SM90_TMA_LOAD_MULTICASTENS4_14ComposedLayoutINS4_7SwizzleILi3ELi4ELi3EEENS4_18smem_ptr_flag_bitsILi8EEENSW_INS5_IJNSA_ILi8EEESG_EEENS5_IJSG_SC_EEEEEEEvNS4_8identityES14_S1E_vS1F_EENS_8epilogue10collective18CollectiveEpilogueINS1H_23Sm100TmaWarpSpecializedILi1ELi1ELi32ELb0ELb0EEEJSH_NS5_IJNSW_ISF_SC_EES1M_EEESI_SJ_SI_SJ_NS1H_6fusion15FusionCallbacksIS1L_NS1O_17LinearCombinationISI_fSI_fLNS_15FloatRoundStyleE2EEESH_S1N_JEEENS4_5SM1004TMEM4LOAD26SM100_TMEM_LOAD_16dp32b32xENS4_13SM90_TMA_LOADENS15_INS16_ILi2ELi4ELi3EEES19_NSW_INS5_IJS1A_SF_EEENS5_IJSF_SC_EEEEEEENS4_39AutoVectorizingCopyWithAssumedAlignmentILi128EEENS4_14SM90_TMA_STOREES23_S25_S25_EEEvvEEEEvNT_6ParamsE) ;  /* 0xffffff8002f87950 */ /* 0x000fea0003c3ffff */
.L_x_162:
[----:B------:R-:W-:-:S00]  /*7c20*/  BRA `(.L_x_162) ;  /* 0xfffffffc00fc7947 */ /* 0x000fc0000383ffff */
[----:B------:R-:W-:-:S00]  /*7c30*/  NOP ;  /* 0x0000000000007918 */ /* 0x000fc00000000000 */
        /* <DEDUP_REMOVED lines=12> */
.L_x_163:


//--------------------- .nv.global.init           --------------------------
	.section	.nv.global.init,"aw",@progbits
.nv.global.init:
	.type		$str$27,@object
	.size		$str$27,($str$28 - $str$27)
$str$27:
        /*0000*/ 	.byte	0x28, 0x61, 0x64, 0x64, 0x72, 0x65, 0x73, 0x73, 0x20, 0x26, 0x20, 0x6d, 0x61, 0x73, 0x6b, 0x29
        /*0010*/ 	.byte	0x20, 0x3d, 0x3d, 0x20, 0x30, 0x00
	.type		$str$28,@object
	.size		$str$28,($str$26 - $str$28)
$str$28:
        /*0016*/ 	.byte	0x2f, 0x74, 0x6d, 0x70, 0x2f, 0x63, 0x75, 0x74, 0x6c, 0x61, 0x73, 0x73, 0x5f, 0x73, 0x77, 0x65
        /*0026*/ 	.byte	0x65, 0x70, 0x5f, 0x73, 0x72, 0x63, 0x2f, 0x69, 0x6e, 0x63, 0x6c, 0x75, 0x64, 0x65, 0x2f, 0x63
        /*0036*/ 	.byte	0x75, 0x74, 0x65, 0x2f, 0x70, 0x6f, 0x69, 0x6e, 0x74, 0x65, 0x72, 0x5f, 0x66, 0x6c, 0x61, 0x67
        /*0046*/ 	.byte	0x67, 0x65, 0x64, 0x2e, 0x68, 0x70, 0x70, 0x00
	.type		$str$26,@object
	.size		$str$26,($str$25 - $str$26)
$str$26:
        /*004e*/ 	.byte	0x2f, 0x74, 0x6d, 0x70, 0x2f, 0x63, 0x75, 0x74, 0x6c, 0x61, 0x73, 0x73, 0x5f, 0x73, 0x77, 0x65
        /*005e*/ 	.byte	0x65, 0x70, 0x5f, 0x73, 0x72, 0x63, 0x2f, 0x69, 0x6e, 0x63, 0x6c, 0x75, 0x64, 0x65, 0x2f, 0x63
        /*006e*/ 	.byte	0x75, 0x74, 0x65, 0x2f, 0x61, 0x74, 0x6f, 0x6d, 0x2f, 0x63, 0x6f, 0x70, 0x79, 0x5f, 0x74, 0x72
        /*007e*/ 	.byte	0x61, 0x69, 0x74, 0x73, 0x5f, 0x73, 0x6d, 0x31, 0x30, 0x30, 0x2e, 0x68, 0x70, 0x70, 0x00
	.type		$str$25,@object
	.size		$str$25,(__unnamed_1 - $str$25)
$str$25:
        /*008d*/ 	.byte	0x28, 0x28, 0x75, 0x69, 0x6e, 0x74, 0x33, 0x32, 0x5f, 0x74, 0x28, 0x74, 0x68, 0x72, 0x65, 0x61
        /*009d*/ 	.byte	0x64, 0x49, 0x64, 0x78, 0x2e, 0x78, 0x29, 0x20, 0x2f, 0x20, 0x33, 0x32, 0x29, 0x20, 0x25, 0x20
        /*00ad*/ 	.byte	0x34, 0x29, 0x20, 0x3d, 0x3d, 0x20, 0x28, 0x28, 0x28, 0x74, 0x6d, 0x65, 0x6d, 0x5f, 0x61, 0x64
        /*00bd*/ 	.byte	0x64, 0x72, 0x20, 0x3e, 0x3e, 0x20, 0x31, 0x36, 0x29, 0x20, 0x2f, 0x20, 0x33, 0x32, 0x29, 0x20
        /*00cd*/ 	.byte	0x25, 0x20, 0x34, 0x29, 0x00
	.type		__unnamed_1,@object
	.size		__unnamed_1,(__unnamed_2 - __unnamed_1)
__unnamed_1:
        /*00d2*/ 	.byte	0x61, 0x75, 0x74, 0x6f, 0x20, 0x63, 0x75, 0x74, 0x65, 0x3a, 0x3a, 0x61, 0x73, 0x5f, 0x70, 0x6f
        /* <DEDUP_REMOVED lines=24> */
        /*0262*/ 	.byte	0x3c, 0x34, 0x30, 0x39, 0x36, 0x3e, 0x3e, 0x3e, 0x3e, 0x5d, 0x00
	.type		__unnamed_2,@object
	.size		__unnamed_2,(.L_2 - __unnamed_2)
__unnamed_2:
        /* <DEDUP_REMOVED lines=40> */
        /*04ed*/ 	.byte	0x74, 0x65, 0x3a, 0x3a, 0x43, 0x3c, 0x30, 0x3e, 0x3e, 0x3e, 0x3e, 0x5d, 0x00
.L_2:


//--------------------- .nv.shared._ZN7cutlass13device_kernelINS_4gemm6kernel13GemmUniversalIN4cute5tupleIJiiiiEEENS1_10collective13CollectiveMmaINS1_35MainloopSm100TmaUmmaWarpSpecializedILi13ELi2ELi4ENS5_IJNS4_1CILi2EEESB_NSA_ILi1EEEEEEEENS5_IJNSA_ILi64EEESF_NSA_ILi128EEEEEENS_12float_e5m2_tENS5_IJlSC_lEEESI_SJ_NS4_8TiledMMAINS4_8MMA_AtomIJNS4_10MMA_TraitsINS4_19SM100_MMA_F8F6F4_SSEJSI_SI_fSF_SF_NS4_17integral_constantINS4_4UMMA5MajorELSQ_0EEESR_NSO_INSP_7ScaleInELSS_0EEEST_EEEEEENS4_6LayoutINS5_IJSC_SC_SC_EEENS5_IJNSA_ILi0EEESY_SY_EEEEENS5_IJNS4_10UnderscoreES11_S11_EEEEENS4_23SM90_TMA_LOAD_MULTICASTENS4_14ComposedLayoutINS4_7SwizzleILi3ELi4ELi3EEENS4_18smem_ptr_flag_bitsILi8EEENSW_INS5_IJNSA_ILi8EEESG_EEENS5_IJSG_SC_EEEEEEEvNS4_8identityES14_S1E_vS1F_EENS_8epilogue10collective18CollectiveEpilogueINS1H_23Sm100TmaWarpSpecializedILi1ELi1ELi32ELb0ELb0EEEJSH_NS5_IJNSW_ISF_SC_EES1M_EEESI_SJ_SI_SJ_NS1H_6fusion15FusionCallbacksIS1L_NS1O_17LinearCombinationISI_fSI_fLNS_15FloatRoundStyleE2EEESH_S1N_JEEENS4_5SM1004TMEM4LOAD26SM100_TMEM_LOAD_16dp32b32xENS4_13SM90_TMA_LOADENS15_INS16_ILi2ELi4ELi3EEES19_NSW_INS5_IJS1A_SF_EEENS5_IJSF_SC_EEEEEEENS4_39AutoVectorizingCopyWithAssumedAlignmentILi128EEENS4_14SM90_TMA_STOREES23_S25_S25_EEEvvEEEEvNT_6ParamsE --------------------------
	.section	.nv.shared._ZN7cutlass13device_kernelINS_4gemm6kernel13GemmUniversalIN4cute5tupleIJiiiiEEENS1_10collective13CollectiveMmaINS1_35MainloopSm100TmaUmmaWarpSpecializedILi13ELi2ELi4ENS5_IJNS4_1CILi2EEESB_NSA_ILi1EEEEEEEENS5_IJNSA_ILi64EEESF_NSA_ILi128EEEEEENS_12float_e5m2_tENS5_IJlSC_lEEESI_SJ_NS4_8TiledMMAINS4_8MMA_AtomIJNS4_10MMA_TraitsINS4_19SM100_MMA_F8F6F4_SSEJSI_SI_fSF_SF_NS4_17integral_constantINS4_4UMMA5MajorELSQ_0EEESR_NSO_INSP_7ScaleInELSS_0EEEST_EEEEEENS4_6LayoutINS5_IJSC_SC_SC_EEENS5_IJNSA_ILi0EEESY_SY_EEEEENS5_IJNS4_10UnderscoreES11_S11_EEEEENS4_23SM90_TMA_LOAD_MULTICASTENS4_14ComposedLayoutINS4_7SwizzleILi3ELi4ELi3EEENS4_18smem_ptr_flag_bitsILi8EEENSW_INS5_IJNSA_ILi8EEESG_EEENS5_IJSG_SC_EEEEEEEvNS4_8identityES14_S1E_vS1F_EENS_8epilogue10collective18CollectiveEpilogueINS1H_23Sm100TmaWarpSpecializedILi1ELi1ELi32ELb0ELb0EEEJSH_NS5_IJNSW_ISF_SC_EES1M_EEESI_SJ_SI_SJ_NS1H_6fusion15FusionCallbacksIS1L_NS1O_17LinearCombinationISI_fSI_fLNS_15FloatRoundStyleE2EEESH_S1N_JEEENS4_5SM1004TMEM4LOAD26SM100_TMEM_LOAD_16dp32b32xENS4_13SM90_TMA_LOADENS15_INS16_ILi2ELi4ELi3EEES19_NSW_INS5_IJS1A_SF_EEENS5_IJSF_SC_EEEEEEENS4_39AutoVectorizingCopyWithAssumedAlignmentILi128EEENS4_14SM90_TMA_STOREES23_S25_S25_EEEvvEEEEvNT_6ParamsE,"aw",@nobits
	.sectionflags	@""
	.align	16
	.zero		1024


//--------------------- .nv.shared.reserved.0     --------------------------
	.section	.nv.shared.reserved.0,"aw",@nobits
	.weak		__nv_reservedSMEM_offset_0_alias
	.size		__nv_reservedSMEM_offset_0_alias, 0, 64
	.other		__nv_reservedSMEM_offset_0_alias,@"STO_CUDA_RESERVED_SHARED STV_DEFAULT"
__nv_reservedSMEM_offset_0_alias:
	.zero		0
.nv.shared.reserved.0:
	.zero		64
	.weak		__nv_reservedSMEM_tcgen05_partition
	.type		__nv_reservedSMEM_tcgen05_partition,@object
	.size		__nv_reservedSMEM_tcgen05_partition,(.L_0 - __nv_reservedSMEM_tcgen05_partition)
__nv_reservedSMEM_tcgen05_partition:
	.zero		32
.L_0:


//--------------------- .nv.global                --------------------------
	.section	.nv.global,"aw",@nobits
.nv.global:
	.type		_ZN40_INTERNAL_0b1eafbf_4_k_cu_4a99d2bd_238164cute1_E,@object
	.size		_ZN40_INTERNAL_0b1eafbf_4_k_cu_4a99d2bd_238164cute1_E,(_ZN40_INTERNAL_0b1eafbf_4_k_cu_4a99d2bd_238164cuda3std3__45__cpo6cbeginE - _ZN40_INTERNAL_0b1eafbf_4_k_cu_4a99d2bd_238164cute1_E)
_ZN40_INTERNAL_0b1eafbf_4_k_cu_4a99d2bd_238164cute1_E:
	.zero		1
	.type		_ZN40_INTERNAL_0b1eafbf_4_k_cu_4a99d2bd_238164cuda3std3__45__cpo6cbeginE,@object
	.size		_ZN40_INTERNAL_0b1eafbf_4_k_cu_4a99d2bd_238164cuda3std3__45__cpo6cbeginE,(_ZN40_INTERNAL_0b1eafbf_4_k_cu_4a99d2bd_238164cuda3std3__48in_placeE - _ZN40_INTERNAL_0b1eafbf_4_k_cu_4a99d2bd_238164cuda3std3__45__cpo6cbeginE)
_ZN40_INTERNAL_0b1eafbf_4_k_cu_4a99d2bd_238164cuda3std3__45__cpo6cbeginE:
	.zero		1
	.type		_ZN40_INTERNAL_0b1eafbf_4_k_cu_4a99d2bd_238164cuda3std3__48in_placeE,@object
	.size		_ZN40_INTERNAL_0b1eafbf_4_k_cu_4a99d2bd_238164cuda3std3__48in_placeE,(_ZN40_INTERNAL_0b1eafbf_4_k_cu_4a99d2bd_238164cuda3std6ranges3__45__cpo9iter_moveE - _ZN40_INTERNAL_0b1eafbf_4_k_cu_4a99d2bd_238164cuda3std3__48in_placeE)
_ZN40_INTERNAL_0b1eafbf_4_k_cu_4a99d2bd_238164cuda3std3__48in_placeE:
	.zero		1
	.type		_ZN40_INTERNAL_0b1eafbf_4_k_cu_4a99d2bd_238164cuda3std6ranges3__45__cpo9iter_moveE,@object
	.size		_ZN40_INTERNAL_0b1eafbf_4_k_cu_4a99d2bd_238164cuda3std6ranges3__45__cpo9iter_moveE,(_ZN40_INTERNAL_0b1eafbf_4_k_cu_4a99d2bd_238164cuda3std3__45__cpo5beginE - _ZN40_INTERNAL_0b1eafbf_4_k_cu_4a99d2bd_238164cuda3std6ranges3__45__cpo9iter_moveE)
_ZN40_INTERNAL_0b1eafbf_4_k_cu_4a99d2bd_238164cuda3std6ranges3__45__cpo9iter_moveE:
	.zero		1
	.type		_ZN40_INTERNAL_0b1eafbf_4_k_cu_4a99d2bd_238164cuda3std3__45__cpo5beginE,@object
	.size		_ZN40_INTERNAL_0b1eafbf_4_k_cu_4a99d2bd_238164cuda3std3__45__cpo5beginE,(_ZN40_INTERNAL_0b1eafbf_4_k_cu_4a99d2bd_238164cuda3std3__442_GLOBAL__N__0b1eafbf_4_k_cu_4a99d2bd_238166ignoreE - _ZN40_INTERNAL_0b1eafbf_4_k_cu_4a99d2bd_238164cuda3std3__45__cpo5beginE)
_ZN40_INTERNAL_0b1eafbf_4_k_cu_4a99d2bd_238164cuda3std3__45__cpo5beginE:
	.zero		1
	.type		_ZN40_INTERNAL_0b1eafbf_4_k_cu_4a99d2bd_238164cuda3std3__442_GLOBAL__N__0b1eafbf_4_k_cu_4a99d2bd_238166ignoreE,@object
	.size		_ZN40_INTERNAL_0b1eafbf_4_k_cu_4a99d2bd_238164cuda3std3__442_GLOBAL__N__0b1eafbf_4_k_cu_4a99d2bd_238166ignoreE,(_ZN40_INTERNAL_0b1eafbf_4_k_cu_4a99d2bd_238164cute7productE - _ZN40_INTERNAL_0b1eafbf_4_k_cu_4a99d2bd_238164cuda3std3__442_GLOBAL__N__0b1eafbf_4_k_cu_4a99d2bd_238166ignoreE)
_ZN40_INTERNAL_0b1eafbf_4_k_cu_4a99d2bd_238164cuda3std3__442_GLOBAL__N__0b1eafbf_4_k_cu_4a99d2bd_238166ignoreE:
	.zero		1
	.type		_ZN40_INTERNAL_0b1eafbf_4_k_cu_4a99d2bd_238164cute7productE,@object
	.size		_ZN40_INTERNAL_0b1eafbf_4_k_cu_4a99d2bd_238164cute7productE,(_ZN40_INTERNAL_0b1eafbf_4_k_cu_4a99d2bd_238164cuda3std3__45__cpo3endE - _ZN40_INTERNAL_0b1eafbf_4_k_cu_4a99d2bd_238164cute7productE)
_ZN40_INTERNAL_0b1eafbf_4_k_cu_4a99d2bd_238164cute7productE:
	.zero		1
	.type		_ZN40_INTERNAL_0b1eafbf_4_k_cu_4a99d2bd_238164cuda3std3__45__cpo3endE,@object
	.size		_ZN40_INTERNAL_0b1eafbf_4_k_cu_4a99d2bd_238164cuda3std3__45__cpo3endE,(_ZN40_INTERNAL_0b1eafbf_4_k_cu_4a99d2bd_238164cuda3std3__419piecewise_constructE - _ZN40_INTERNAL_0b1eafbf_4_k_cu_4a99d2bd_238164cuda3std3__45__cpo3endE)
_ZN40_INTERNAL_0b1eafbf_4_k_cu_4a99d2bd_238164cuda3std3__45__cpo3endE:
	.zero		1
	.type		_ZN40_INTERNAL_0b1eafbf_4_k_cu_4a99d2bd_238164cuda3std3__419piecewise_constructE,@object
	.size		_ZN40_INTERNAL_0b1eafbf_4_k_cu_4a99d2bd_238164cuda3std3__419piecewise_constructE,(_ZN40_INTERNAL_0b1eafbf_4_k_cu_4a99d2bd_238164cuda3std3__45__cpo4cendE - _ZN40_INTERNAL_0b1eafbf_4_k_cu_4a99d2bd_238164cuda3std3__419piecewise_constructE)
_ZN40_INTERNAL_0b1eafbf_4_k_cu_4a99d2bd_238164cuda3std3__419piecewise_constructE:
	.zero		1
	.type		_ZN40_INTERNAL_0b1eafbf_4_k_cu_4a99d2bd_238164cuda3std3__45__cpo4cendE,@object
	.size		_ZN40_INTERNAL_0b1eafbf_4_k_cu_4a99d2bd_238164cuda3std3__45__cpo4cendE,(_ZN40_INTERNAL_0b1eafbf_4_k_cu_4a99d2bd_238164cuda3std6ranges3__45__cpo4swapE - _ZN40_INTERNAL_0b1eafbf_4_k_cu_4a99d2bd_238164cuda3std3__45__cpo4cendE)
_ZN40_INTERNAL_0b1eafbf_4_k_cu_4a99d2bd_238164cuda3std3__45__cpo4cendE:
	.zero		1
	.type		_ZN40_INTERNAL_0b1eafbf_4_k_cu_4a99d2bd_238164cuda3std6ranges3__45__cpo4swapE,@object
	.size		_ZN40_INTERNAL_0b1eafbf_4_k_cu_4a99d2bd_238164cuda3std6ranges3__45__cpo4swapE,(.L_10 - _ZN40_INTERNAL_0b1eafbf_4_k_cu_4a99d2bd_238164cuda3std6ranges3__45__cpo4swapE)
_ZN40_INTERNAL_0b1eafbf_4_k_cu_4a99d2bd_238164cuda3std6ranges3__45__cpo4swapE:
	.zero		1
.L_10:


//--------------------- .nv.constant0._ZN7cutlass13device_kernelINS_4gemm6kernel13GemmUniversalIN4cute5tupleIJiiiiEEENS1_10collective13CollectiveMmaINS1_35MainloopSm100TmaUmmaWarpSpecializedILi13ELi2ELi4ENS5_IJNS4_1CILi2EEESB_NSA_ILi1EEEEEEEENS5_IJNSA_ILi64EEESF_NSA_ILi128EEEEEENS_12float_e5m2_tENS5_IJlSC_lEEESI_SJ_NS4_8TiledMMAINS4_8MMA_AtomIJNS4_10MMA_TraitsINS4_19SM100_MMA_F8F6F4_SSEJSI_SI_fSF_SF_NS4_17integral_constantINS4_4UMMA5MajorELSQ_0EEESR_NSO_INSP_7ScaleInELSS_0EEEST_EEEEEENS4_6LayoutINS5_IJSC_SC_SC_EEENS5_IJNSA_ILi0EEESY_SY_EEEEENS5_IJNS4_10UnderscoreES11_S11_EEEEENS4_23SM90_TMA_LOAD_MULTICASTENS4_14ComposedLayoutINS4_7SwizzleILi3ELi4ELi3EEENS4_18smem_ptr_flag_bitsILi8EEENSW_INS5_IJNSA_ILi8EEESG_EEENS5_IJSG_SC_EEEEEEEvNS4_8identityES14_S1E_vS1F_EENS_8epilogue10collective18CollectiveEpilogueINS1H_23Sm100TmaWarpSpecializedILi1ELi1ELi32ELb0ELb0EEEJSH_NS5_IJNSW_ISF_SC_EES1M_EEESI_SJ_SI_SJ_NS1H_6fusion15FusionCallbacksIS1L_NS1O_17LinearCombinationISI_fSI_fLNS_15FloatRoundStyleE2EEESH_S1N_JEEENS4_5SM1004TMEM4LOAD26SM100_TMEM_LOAD_16dp32b32xENS4_13SM90_TMA_LOADENS15_INS16_ILi2ELi4ELi3EEES19_NSW_INS5_IJS1A_SF_EEENS5_IJSF_SC_EEEEEEENS4_39AutoVectorizingCopyWithAssumedAlignmentILi128EEENS4_14SM90_TMA_STOREES23_S25_S25_EEEvvEEEEvNT_6ParamsE --------------------------
	.section	.nv.constant0._ZN7cutlass13device_kernelINS_4gemm6kernel13GemmUniversalIN4cute5tupleIJiiiiEEENS1_10collective13CollectiveMmaINS1_35MainloopSm100TmaUmmaWarpSpecializedILi13ELi2ELi4ENS5_IJNS4_1CILi2EEESB_NSA_ILi1EEEEEEEENS5_IJNSA_ILi64EEESF_NSA_ILi128EEEEEENS_12float_e5m2_tENS5_IJlSC_lEEESI_SJ_NS4_8TiledMMAINS4_8MMA_AtomIJNS4_10MMA_TraitsINS4_19SM100_MMA_F8F6F4_SSEJSI_SI_fSF_SF_NS4_17integral_constantINS4_4UMMA5MajorELSQ_0EEESR_NSO_INSP_7ScaleInELSS_0EEEST_EEEEEENS4_6LayoutINS5_IJSC_SC_SC_EEENS5_IJNSA_ILi0EEESY_SY_EEEEENS5_IJNS4_10UnderscoreES11_S11_EEEEENS4_23SM90_TMA_LOAD_MULTICASTENS4_14ComposedLayoutINS4_7SwizzleILi3ELi4ELi3EEENS4_18smem_ptr_flag_bitsILi8EEENSW_INS5_IJNSA_ILi8EEESG_EEENS5_IJSG_SC_EEEEEEEvNS4_8identityES14_S1E_vS1F_EENS_8epilogue10collective18CollectiveEpilogueINS1H_23Sm100TmaWarpSpecializedILi1ELi1ELi32ELb0ELb0EEEJSH_NS5_IJNSW_ISF_SC_EES1M_EEESI_SJ_SI_SJ_NS1H_6fusion15FusionCallbacksIS1L_NS1O_17LinearCombinationISI_fSI_fLNS_15FloatRoundStyleE2EEESH_S1N_JEEENS4_5SM1004TMEM4LOAD26SM100_TMEM_LOAD_16dp32b32xENS4_13SM90_TMA_LOADENS15_INS16_ILi2ELi4ELi3EEES19_NSW_INS5_IJS1A_SF_EEENS5_IJSF_SC_EEEEEEENS4_39AutoVectorizingCopyWithAssumedAlignmentILi128EEENS4_14SM90_TMA_STOREES23_S25_S25_EEEvvEEEEvNT_6ParamsE,"a",@progbits
	.sectionflags	@""
	.align	4
.nv.constant0._ZN7cutlass13device_kernelINS_4gemm6kernel13GemmUniversalIN4cute5tupleIJiiiiEEENS1_10collective13CollectiveMmaINS1_35MainloopSm100TmaUmmaWarpSpecializedILi13ELi2ELi4ENS5_IJNS4_1CILi2EEESB_NSA_ILi1EEEEEEEENS5_IJNSA_ILi64EEESF_NSA_ILi128EEEEEENS_12float_e5m2_tENS5_IJlSC_lEEESI_SJ_NS4_8TiledMMAINS4_8MMA_AtomIJNS4_10MMA_TraitsINS4_19SM100_MMA_F8F6F4_SSEJSI_SI_fSF_SF_NS4_17integral_constantINS4_4UMMA5MajorELSQ_0EEESR_NSO_INSP_7ScaleInELSS_0EEEST_EEEEEENS4_6LayoutINS5_IJSC_SC_SC_EEENS5_IJNSA_ILi0EEESY_SY_EEEEENS5_IJNS4_10UnderscoreES11_S11_EEEEENS4_23SM90_TMA_LOAD_MULTICASTENS4_14ComposedLayoutINS4_7SwizzleILi3ELi4ELi3EEENS4_18smem_ptr_flag_bitsILi8EEENSW_INS5_IJNSA_ILi8EEESG_EEENS5_IJSG_SC_EEEEEEEvNS4_8identityES14_S1E_vS1F_EENS_8epilogue10collective18CollectiveEpilogueINS1H_23Sm100TmaWarpSpecializedILi1ELi1ELi32ELb0ELb0EEEJSH_NS5_IJNSW_ISF_SC_EES1M_EEESI_SJ_SI_SJ_NS1H_6fusion15FusionCallbacksIS1L_NS1O_17LinearCombinationISI_fSI_fLNS_15FloatRoundStyleE2EEESH_S1N_JEEENS4_5SM1004TMEM4LOAD26SM100_TMEM_LOAD_16dp32b32xENS4_13SM90_TMA_LOADENS15_INS16_ILi2ELi4ELi3EEES19_NSW_INS5_IJS1A_SF_EEENS5_IJSF_SC_EEEEEEENS4_39AutoVectorizingCopyWithAssumedAlignmentILi128EEENS4_14SM90_TMA_STOREES23_S25_S25_EEEvvEEEEvNT_6ParamsE:
	.zero		2944


//--------------------- SYMBOLS --------------------------

	.type		.nv.reservedSmem.offset0,@object
	.size		.nv.reservedSmem.offset0,0x4
	.type		.nv.reservedSmem.cap,@object
	.size		.nv.reservedSmem.cap,0x4
	.type		__assertfail,@function
